//
// Generated by NVIDIA NVVM Compiler
//
// Compiler Build ID: CL-36424714
// Cuda compilation tools, release 13.0, V13.0.88
// Based on NVVM 20.0.0
//

.version 9.0
.target sm_100
.address_size 64

	// .globl	_Z15leakyReluKernelPfS_if
.extern .func  (.param .b32 func_retval0) vprintf
(
	.param .b64 vprintf_param_0,
	.param .b64 vprintf_param_1
)
;
.global .align 1 .b8 $str[39] = {82, 101, 76, 85, 58, 32, 73, 110, 112, 117, 116, 91, 37, 100, 93, 32, 61, 32, 37, 102, 44, 32, 79, 117, 116, 112, 117, 116, 91, 37, 100, 93, 32, 61, 32, 37, 102, 10};
.global .align 1 .b8 $str$1[42] = {83, 111, 102, 116, 109, 97, 120, 58, 32, 73, 110, 112, 117, 116, 91, 37, 100, 93, 32, 61, 32, 37, 102, 44, 32, 79, 117, 116, 112, 117, 116, 91, 37, 100, 93, 32, 61, 32, 37, 102, 10};

.visible .entry _Z15leakyReluKernelPfS_if(
	.param .u64 .ptr .align 1 _Z15leakyReluKernelPfS_if_param_0,
	.param .u64 .ptr .align 1 _Z15leakyReluKernelPfS_if_param_1,
	.param .u32 _Z15leakyReluKernelPfS_if_param_2,
	.param .f32 _Z15leakyReluKernelPfS_if_param_3
)
{
	.reg .pred 	%p<3>;
	.reg .b32 	%r<6>;
	.reg .b32 	%f<5>;
	.reg .b64 	%rd<8>;

	ld.param.u64 	%rd1, [_Z15leakyReluKernelPfS_if_param_0];
	ld.param.u64 	%rd2, [_Z15leakyReluKernelPfS_if_param_1];
	ld.param.u32 	%r2, [_Z15leakyReluKernelPfS_if_param_2];
	ld.param.f32 	%f1, [_Z15leakyReluKernelPfS_if_param_3];
	mov.u32 	%r3, %ctaid.x;
	mov.u32 	%r4, %ntid.x;
	mov.u32 	%r5, %tid.x;
	mad.lo.s32 	%r1, %r3, %r4, %r5;
	setp.ge.s32 	%p1, %r1, %r2;
	@%p1 bra 	$L__BB0_2;
	cvta.to.global.u64 	%rd3, %rd2;
	cvta.to.global.u64 	%rd4, %rd1;
	mul.wide.s32 	%rd5, %r1, 4;
	add.s64 	%rd6, %rd4, %rd5;
	ld.global.f32 	%f2, [%rd6];
	setp.gt.f32 	%p2, %f2, 0f00000000;
	mul.f32 	%f3, %f1, %f2;
	selp.f32 	%f4, %f2, %f3, %p2;
	add.s64 	%rd7, %rd3, %rd5;
	st.global.f32 	[%rd7], %f4;
$L__BB0_2:
	ret;

}
	// .globl	_Z13sigmoidKernelPfS_i
.visible .entry _Z13sigmoidKernelPfS_i(
	.param .u64 .ptr .align 1 _Z13sigmoidKernelPfS_i_param_0,
	.param .u64 .ptr .align 1 _Z13sigmoidKernelPfS_i_param_1,
	.param .u32 _Z13sigmoidKernelPfS_i_param_2
)
{
	.reg .pred 	%p<2>;
	.reg .b32 	%r<8>;
	.reg .b32 	%f<15>;
	.reg .b64 	%rd<8>;

	ld.param.u64 	%rd1, [_Z13sigmoidKernelPfS_i_param_0];
	ld.param.u64 	%rd2, [_Z13sigmoidKernelPfS_i_param_1];
	ld.param.u32 	%r2, [_Z13sigmoidKernelPfS_i_param_2];
	mov.u32 	%r3, %ctaid.x;
	mov.u32 	%r4, %ntid.x;
	mov.u32 	%r5, %tid.x;
	mad.lo.s32 	%r1, %r3, %r4, %r5;
	setp.ge.s32 	%p1, %r1, %r2;
	@%p1 bra 	$L__BB1_2;
	cvta.to.global.u64 	%rd3, %rd1;
	cvta.to.global.u64 	%rd4, %rd2;
	mul.wide.s32 	%rd5, %r1, 4;
	add.s64 	%rd6, %rd3, %rd5;
	ld.global.f32 	%f1, [%rd6];
	fma.rn.f32 	%f2, %f1, 0fBBBB989D, 0f3F000000;
	cvt.sat.f32.f32 	%f3, %f2;
	mov.f32 	%f4, 0f4B400001;
	mov.f32 	%f5, 0f437C0000;
	fma.rm.f32 	%f6, %f3, %f5, %f4;
	add.f32 	%f7, %f6, 0fCB40007F;
	neg.f32 	%f8, %f7;
	fma.rn.f32 	%f9, %f1, 0fBFB8AA3B, %f8;
	fma.rn.f32 	%f10, %f1, 0fB2A57060, %f9;
	mov.b32 	%r6, %f6;
	shl.b32 	%r7, %r6, 23;
	mov.b32 	%f11, %r7;
	ex2.approx.ftz.f32 	%f12, %f10;
	fma.rn.f32 	%f13, %f12, %f11, 0f3F800000;
	rcp.rn.f32 	%f14, %f13;
	add.s64 	%rd7, %rd4, %rd5;
	st.global.f32 	[%rd7], %f14;
$L__BB1_2:
	ret;

}
	// .globl	_Z10tanhKernelPfS_i
.visible .entry _Z10tanhKernelPfS_i(
	.param .u64 .ptr .align 1 _Z10tanhKernelPfS_i_param_0,
	.param .u64 .ptr .align 1 _Z10tanhKernelPfS_i_param_1,
	.param .u32 _Z10tanhKernelPfS_i_param_2
)
{
	.reg .pred 	%p<4>;
	.reg .b32 	%r<6>;
	.reg .b32 	%f<17>;
	.reg .b64 	%rd<8>;

	ld.param.u64 	%rd1, [_Z10tanhKernelPfS_i_param_0];
	ld.param.u64 	%rd2, [_Z10tanhKernelPfS_i_param_1];
	ld.param.u32 	%r2, [_Z10tanhKernelPfS_i_param_2];
	mov.u32 	%r3, %ctaid.x;
	mov.u32 	%r4, %ntid.x;
	mov.u32 	%r5, %tid.x;
	mad.lo.s32 	%r1, %r3, %r4, %r5;
	setp.ge.s32 	%p1, %r1, %r2;
	@%p1 bra 	$L__BB2_2;
	cvta.to.global.u64 	%rd3, %rd1;
	cvta.to.global.u64 	%rd4, %rd2;
	mul.wide.s32 	%rd5, %r1, 4;
	add.s64 	%rd6, %rd3, %rd5;
	ld.global.f32 	%f1, [%rd6];
	abs.f32 	%f2, %f1;
	mul.f32 	%f3, %f2, 0f4038AA3B;
	ex2.approx.ftz.f32 	%f4, %f3;
	add.f32 	%f5, %f4, 0f3F800000;
	rcp.approx.ftz.f32 	%f6, %f5;
	fma.rn.f32 	%f7, %f6, 0fC0000000, 0f3F800000;
	setp.ge.f32 	%p2, %f2, 0f41102CB4;
	selp.f32 	%f8, 0f3F800000, %f7, %p2;
	copysign.f32 	%f9, %f1, %f8;
	mul.f32 	%f10, %f1, %f1;
	fma.rn.f32 	%f11, %f10, 0f3C80F082, 0fBD563CAE;
	fma.rn.f32 	%f12, %f11, %f10, 0f3E085941;
	fma.rn.f32 	%f13, %f12, %f10, 0fBEAAA9ED;
	fma.rn.f32 	%f14, %f13, %f10, 0f00000000;
	fma.rn.f32 	%f15, %f14, %f1, %f1;
	setp.ge.f32 	%p3, %f2, 0f3F19999A;
	selp.f32 	%f16, %f9, %f15, %p3;
	add.s64 	%rd7, %rd4, %rd5;
	st.global.f32 	[%rd7], %f16;
$L__BB2_2:
	ret;

}
	// .globl	_Z9eluKernelPfS_if
.visible .entry _Z9eluKernelPfS_if(
	.param .u64 .ptr .align 1 _Z9eluKernelPfS_if_param_0,
	.param .u64 .ptr .align 1 _Z9eluKernelPfS_if_param_1,
	.param .u32 _Z9eluKernelPfS_if_param_2,
	.param .f32 _Z9eluKernelPfS_if_param_3
)
{
	.reg .pred 	%p<3>;
	.reg .b32 	%r<8>;
	.reg .b32 	%f<18>;
	.reg .b64 	%rd<9>;

	ld.param.u64 	%rd1, [_Z9eluKernelPfS_if_param_0];
	ld.param.u64 	%rd2, [_Z9eluKernelPfS_if_param_1];
	ld.param.u32 	%r2, [_Z9eluKernelPfS_if_param_2];
	ld.param.f32 	%f4, [_Z9eluKernelPfS_if_param_3];
	mov.u32 	%r3, %ctaid.x;
	mov.u32 	%r4, %ntid.x;
	mov.u32 	%r5, %tid.x;
	mad.lo.s32 	%r1, %r3, %r4, %r5;
	setp.ge.s32 	%p1, %r1, %r2;
	@%p1 bra 	$L__BB3_4;
	cvta.to.global.u64 	%rd3, %rd1;
	mul.wide.s32 	%rd4, %r1, 4;
	add.s64 	%rd5, %rd3, %rd4;
	ld.global.f32 	%f17, [%rd5];
	setp.ge.f32 	%p2, %f17, 0f00000000;
	@%p2 bra 	$L__BB3_3;
	fma.rn.f32 	%f5, %f17, 0f3BBB989D, 0f3F000000;
	cvt.sat.f32.f32 	%f6, %f5;
	mov.f32 	%f7, 0f4B400001;
	mov.f32 	%f8, 0f437C0000;
	fma.rm.f32 	%f9, %f6, %f8, %f7;
	add.f32 	%f10, %f9, 0fCB40007F;
	neg.f32 	%f11, %f10;
	fma.rn.f32 	%f12, %f17, 0f3FB8AA3B, %f11;
	fma.rn.f32 	%f13, %f17, 0f32A57060, %f12;
	mov.b32 	%r6, %f9;
	shl.b32 	%r7, %r6, 23;
	mov.b32 	%f14, %r7;
	ex2.approx.ftz.f32 	%f15, %f13;
	fma.rn.f32 	%f16, %f15, %f14, 0fBF800000;
	mul.f32 	%f17, %f4, %f16;
$L__BB3_3:
	cvta.to.global.u64 	%rd6, %rd2;
	add.s64 	%rd8, %rd6, %rd4;
	st.global.f32 	[%rd8], %f17;
$L__BB3_4:
	ret;

}
	// .globl	_Z10seluKernelPfS_i
.visible .entry _Z10seluKernelPfS_i(
	.param .u64 .ptr .align 1 _Z10seluKernelPfS_i_param_0,
	.param .u64 .ptr .align 1 _Z10seluKernelPfS_i_param_1,
	.param .u32 _Z10seluKernelPfS_i_param_2
)
{
	.reg .pred 	%p<3>;
	.reg .b32 	%r<8>;
	.reg .b32 	%f<18>;
	.reg .b64 	%rd<9>;

	ld.param.u64 	%rd1, [_Z10seluKernelPfS_i_param_0];
	ld.param.u64 	%rd2, [_Z10seluKernelPfS_i_param_1];
	ld.param.u32 	%r2, [_Z10seluKernelPfS_i_param_2];
	mov.u32 	%r3, %ctaid.x;
	mov.u32 	%r4, %ntid.x;
	mov.u32 	%r5, %tid.x;
	mad.lo.s32 	%r1, %r3, %r4, %r5;
	setp.ge.s32 	%p1, %r1, %r2;
	@%p1 bra 	$L__BB4_4;
	cvta.to.global.u64 	%rd3, %rd1;
	mul.wide.s32 	%rd4, %r1, 4;
	add.s64 	%rd5, %rd3, %rd4;
	ld.global.f32 	%f17, [%rd5];
	setp.ge.f32 	%p2, %f17, 0f00000000;
	@%p2 bra 	$L__BB4_3;
	fma.rn.f32 	%f4, %f17, 0f3BBB989D, 0f3F000000;
	cvt.sat.f32.f32 	%f5, %f4;
	mov.f32 	%f6, 0f4B400001;
	mov.f32 	%f7, 0f437C0000;
	fma.rm.f32 	%f8, %f5, %f7, %f6;
	add.f32 	%f9, %f8, 0fCB40007F;
	neg.f32 	%f10, %f9;
	fma.rn.f32 	%f11, %f17, 0f3FB8AA3B, %f10;
	fma.rn.f32 	%f12, %f17, 0f32A57060, %f11;
	mov.b32 	%r6, %f8;
	shl.b32 	%r7, %r6, 23;
	mov.b32 	%f13, %r7;
	ex2.approx.ftz.f32 	%f14, %f12;
	fma.rn.f32 	%f15, %f14, %f13, 0fBF800000;
	mul.f32 	%f17, %f15, 0f3FD62D7D;
$L__BB4_3:
	mul.f32 	%f16, %f17, 0f3F867D5F;
	cvta.to.global.u64 	%rd6, %rd2;
	add.s64 	%rd8, %rd6, %rd4;
	st.global.f32 	[%rd8], %f16;
$L__BB4_4:
	ret;

}
	// .globl	_Z10reluKernelPfS_i
.visible .entry _Z10reluKernelPfS_i(
	.param .u64 .ptr .align 1 _Z10reluKernelPfS_i_param_0,
	.param .u64 .ptr .align 1 _Z10reluKernelPfS_i_param_1,
	.param .u32 _Z10reluKernelPfS_i_param_2
)
{
	.local .align 16 .b8 	__local_depot5[32];
	.reg .b64 	%SP;
	.reg .b64 	%SPL;
	.reg .pred 	%p<3>;
	.reg .b32 	%r<8>;
	.reg .b32 	%f<4>;
	.reg .b64 	%rd<12>;
	.reg .b64 	%fd<3>;

	mov.u64 	%SPL, __local_depot5;
	cvta.local.u64 	%SP, %SPL;
	ld.param.u64 	%rd2, [_Z10reluKernelPfS_i_param_0];
	ld.param.u64 	%rd3, [_Z10reluKernelPfS_i_param_1];
	ld.param.u32 	%r2, [_Z10reluKernelPfS_i_param_2];
	mov.u32 	%r3, %ctaid.x;
	mov.u32 	%r4, %ntid.x;
	mov.u32 	%r5, %tid.x;
	mad.lo.s32 	%r1, %r3, %r4, %r5;
	setp.ge.s32 	%p1, %r1, %r2;
	@%p1 bra 	$L__BB5_3;
	cvta.to.global.u64 	%rd4, %rd2;
	cvta.to.global.u64 	%rd5, %rd3;
	mul.wide.s32 	%rd6, %r1, 4;
	add.s64 	%rd1, %rd4, %rd6;
	ld.global.f32 	%f2, [%rd1];
	max.f32 	%f1, %f2, 0f00000000;
	add.s64 	%rd7, %rd5, %rd6;
	st.global.f32 	[%rd7], %f1;
	setp.gt.s32 	%p2, %r1, 9;
	@%p2 bra 	$L__BB5_3;
	add.u64 	%rd8, %SP, 0;
	add.u64 	%rd9, %SPL, 0;
	ld.global.f32 	%f3, [%rd1];
	cvt.f64.f32 	%fd1, %f3;
	cvt.f64.f32 	%fd2, %f1;
	st.local.u32 	[%rd9], %r1;
	st.local.f64 	[%rd9+8], %fd1;
	st.local.u32 	[%rd9+16], %r1;
	st.local.f64 	[%rd9+24], %fd2;
	mov.u64 	%rd10, $str;
	cvta.global.u64 	%rd11, %rd10;
	{ // callseq 0, 0
	.param .b64 param0;
	st.param.b64 	[param0], %rd11;
	.param .b64 param1;
	st.param.b64 	[param1], %rd8;
	.param .b32 retval0;
	call.uni (retval0), 
	vprintf, 
	(
	param0, 
	param1
	);
	ld.param.b32 	%r6, [retval0];
	} // callseq 0
$L__BB5_3:
	ret;

}
	// .globl	_Z13softmaxKernelPfS_ii
.visible .entry _Z13softmaxKernelPfS_ii(
	.param .u64 .ptr .align 1 _Z13softmaxKernelPfS_ii_param_0,
	.param .u64 .ptr .align 1 _Z13softmaxKernelPfS_ii_param_1,
	.param .u32 _Z13softmaxKernelPfS_ii_param_2,
	.param .u32 _Z13softmaxKernelPfS_ii_param_3
)
{
	.local .align 16 .b8 	__local_depot6[288];
	.reg .b64 	%SP;
	.reg .b64 	%SPL;
	.reg .pred 	%p<22>;
	.reg .b32 	%r<91>;
	.reg .b32 	%f<308>;
	.reg .b64 	%rd<58>;
	.reg .b64 	%fd<3>;

	mov.u64 	%SPL, __local_depot6;
	cvta.local.u64 	%SP, %SPL;
	ld.param.u64 	%rd17, [_Z13softmaxKernelPfS_ii_param_0];
	ld.param.u64 	%rd16, [_Z13softmaxKernelPfS_ii_param_1];
	ld.param.u32 	%r35, [_Z13softmaxKernelPfS_ii_param_3];
	cvta.to.global.u64 	%rd1, %rd17;
	add.u64 	%rd2, %SPL, 0;
	mov.u32 	%r1, %ctaid.x;
	mov.u32 	%r2, %tid.x;
	setp.ge.s32 	%p1, %r2, %r35;
	@%p1 bra 	$L__BB6_28;
	mul.lo.s32 	%r3, %r35, %r1;
	mul.wide.u32 	%rd19, %r3, 4;
	add.s64 	%rd3, %rd1, %rd19;
	ld.global.f32 	%f298, [%rd3];
	setp.lt.u32 	%p2, %r35, 2;
	@%p2 bra 	$L__BB6_15;
	add.s32 	%r82, %r3, 1;
	add.s32 	%r36, %r3, 2;
	add.s32 	%r37, %r3, %r35;
	max.s32 	%r38, %r37, %r36;
	not.b32 	%r39, %r3;
	add.s32 	%r5, %r38, %r39;
	sub.s32 	%r40, %r38, %r3;
	add.s32 	%r41, %r40, -2;
	and.b32  	%r6, %r5, 15;
	setp.lt.u32 	%p3, %r41, 15;
	@%p3 bra 	$L__BB6_6;
	and.b32  	%r42, %r5, -16;
	neg.s32 	%r85, %r42;
	mul.wide.u32 	%rd20, %r82, 4;
	add.s64 	%rd21, %rd20, %rd1;
	add.s64 	%rd55, %rd21, 32;
	mov.u32 	%r86, %r3;
$L__BB6_4:
	.pragma "nounroll";
	ld.global.f32 	%f29, [%rd55+-32];
	max.f32 	%f30, %f298, %f29;
	ld.global.f32 	%f31, [%rd55+-28];
	max.f32 	%f32, %f30, %f31;
	ld.global.f32 	%f33, [%rd55+-24];
	max.f32 	%f34, %f32, %f33;
	ld.global.f32 	%f35, [%rd55+-20];
	max.f32 	%f36, %f34, %f35;
	ld.global.f32 	%f37, [%rd55+-16];
	max.f32 	%f38, %f36, %f37;
	ld.global.f32 	%f39, [%rd55+-12];
	max.f32 	%f40, %f38, %f39;
	ld.global.f32 	%f41, [%rd55+-8];
	max.f32 	%f42, %f40, %f41;
	ld.global.f32 	%f43, [%rd55+-4];
	max.f32 	%f44, %f42, %f43;
	ld.global.f32 	%f45, [%rd55];
	max.f32 	%f46, %f44, %f45;
	ld.global.f32 	%f47, [%rd55+4];
	max.f32 	%f48, %f46, %f47;
	ld.global.f32 	%f49, [%rd55+8];
	max.f32 	%f50, %f48, %f49;
	ld.global.f32 	%f51, [%rd55+12];
	max.f32 	%f52, %f50, %f51;
	ld.global.f32 	%f53, [%rd55+16];
	max.f32 	%f54, %f52, %f53;
	ld.global.f32 	%f55, [%rd55+20];
	max.f32 	%f56, %f54, %f55;
	ld.global.f32 	%f57, [%rd55+24];
	max.f32 	%f58, %f56, %f57;
	ld.global.f32 	%f59, [%rd55+28];
	max.f32 	%f298, %f58, %f59;
	add.s32 	%r86, %r86, 16;
	add.s32 	%r85, %r85, 16;
	add.s64 	%rd55, %rd55, 64;
	setp.eq.s32 	%p4, %r85, 0;
	@%p4 bra 	$L__BB6_5;
	bra.uni 	$L__BB6_4;
$L__BB6_5:
	add.s32 	%r82, %r86, 1;
$L__BB6_6:
	setp.eq.s32 	%p5, %r6, 0;
	@%p5 bra 	$L__BB6_15;
	and.b32  	%r10, %r5, 7;
	setp.lt.u32 	%p6, %r6, 8;
	@%p6 bra 	$L__BB6_9;
	mul.wide.u32 	%rd22, %r82, 4;
	add.s64 	%rd23, %rd1, %rd22;
	ld.global.f32 	%f61, [%rd23];
	max.f32 	%f62, %f298, %f61;
	ld.global.f32 	%f63, [%rd23+4];
	max.f32 	%f64, %f62, %f63;
	ld.global.f32 	%f65, [%rd23+8];
	max.f32 	%f66, %f64, %f65;
	ld.global.f32 	%f67, [%rd23+12];
	max.f32 	%f68, %f66, %f67;
	ld.global.f32 	%f69, [%rd23+16];
	max.f32 	%f70, %f68, %f69;
	ld.global.f32 	%f71, [%rd23+20];
	max.f32 	%f72, %f70, %f71;
	ld.global.f32 	%f73, [%rd23+24];
	max.f32 	%f74, %f72, %f73;
	ld.global.f32 	%f75, [%rd23+28];
	max.f32 	%f298, %f74, %f75;
	add.s32 	%r82, %r82, 8;
$L__BB6_9:
	setp.eq.s32 	%p7, %r10, 0;
	@%p7 bra 	$L__BB6_15;
	and.b32  	%r13, %r5, 3;
	setp.lt.u32 	%p8, %r10, 4;
	@%p8 bra 	$L__BB6_12;
	mul.wide.u32 	%rd24, %r82, 4;
	add.s64 	%rd25, %rd1, %rd24;
	ld.global.f32 	%f77, [%rd25];
	max.f32 	%f78, %f298, %f77;
	ld.global.f32 	%f79, [%rd25+4];
	max.f32 	%f80, %f78, %f79;
	ld.global.f32 	%f81, [%rd25+8];
	max.f32 	%f82, %f80, %f81;
	ld.global.f32 	%f83, [%rd25+12];
	max.f32 	%f298, %f82, %f83;
	add.s32 	%r82, %r82, 4;
$L__BB6_12:
	setp.eq.s32 	%p9, %r13, 0;
	@%p9 bra 	$L__BB6_15;
	mul.wide.u32 	%rd26, %r82, 4;
	add.s64 	%rd54, %rd1, %rd26;
	neg.s32 	%r84, %r13;
$L__BB6_14:
	.pragma "nounroll";
	ld.global.f32 	%f84, [%rd54];
	max.f32 	%f298, %f298, %f84;
	add.s64 	%rd54, %rd54, 4;
	add.s32 	%r84, %r84, 1;
	setp.ne.s32 	%p10, %r84, 0;
	@%p10 bra 	$L__BB6_14;
$L__BB6_15:
	and.b32  	%r19, %r35, 7;
	setp.lt.u32 	%p11, %r35, 8;
	mov.f32 	%f307, 0f00000000;
	mov.b32 	%r88, 0;
	@%p11 bra 	$L__BB6_18;
	and.b32  	%r88, %r35, 2147483640;
	neg.s32 	%r87, %r88;
	add.s64 	%rd28, %rd19, %rd1;
	add.s64 	%rd57, %rd28, 16;
	add.s64 	%rd56, %rd2, 16;
	mov.f32 	%f307, 0f00000000;
$L__BB6_17:
	.pragma "nounroll";
	ld.global.f32 	%f88, [%rd57+-16];
	sub.f32 	%f89, %f88, %f298;
	fma.rn.f32 	%f90, %f89, 0f3BBB989D, 0f3F000000;
	cvt.sat.f32.f32 	%f91, %f90;
	mov.f32 	%f92, 0f4B400001;
	mov.f32 	%f93, 0f437C0000;
	fma.rm.f32 	%f94, %f91, %f93, %f92;
	add.f32 	%f95, %f94, 0fCB40007F;
	neg.f32 	%f96, %f95;
	fma.rn.f32 	%f97, %f89, 0f3FB8AA3B, %f96;
	fma.rn.f32 	%f98, %f89, 0f32A57060, %f97;
	mov.b32 	%r44, %f94;
	shl.b32 	%r45, %r44, 23;
	mov.b32 	%f99, %r45;
	ex2.approx.ftz.f32 	%f100, %f98;
	mul.f32 	%f101, %f100, %f99;
	add.f32 	%f102, %f307, %f101;
	ld.global.f32 	%f103, [%rd57+-12];
	sub.f32 	%f104, %f103, %f298;
	fma.rn.f32 	%f105, %f104, 0f3BBB989D, 0f3F000000;
	cvt.sat.f32.f32 	%f106, %f105;
	fma.rm.f32 	%f107, %f106, %f93, %f92;
	add.f32 	%f108, %f107, 0fCB40007F;
	neg.f32 	%f109, %f108;
	fma.rn.f32 	%f110, %f104, 0f3FB8AA3B, %f109;
	fma.rn.f32 	%f111, %f104, 0f32A57060, %f110;
	mov.b32 	%r46, %f107;
	shl.b32 	%r47, %r46, 23;
	mov.b32 	%f112, %r47;
	ex2.approx.ftz.f32 	%f113, %f111;
	mul.f32 	%f114, %f113, %f112;
	add.f32 	%f115, %f102, %f114;
	ld.global.f32 	%f116, [%rd57+-8];
	sub.f32 	%f117, %f116, %f298;
	fma.rn.f32 	%f118, %f117, 0f3BBB989D, 0f3F000000;
	cvt.sat.f32.f32 	%f119, %f118;
	fma.rm.f32 	%f120, %f119, %f93, %f92;
	add.f32 	%f121, %f120, 0fCB40007F;
	neg.f32 	%f122, %f121;
	fma.rn.f32 	%f123, %f117, 0f3FB8AA3B, %f122;
	fma.rn.f32 	%f124, %f117, 0f32A57060, %f123;
	mov.b32 	%r48, %f120;
	shl.b32 	%r49, %r48, 23;
	mov.b32 	%f125, %r49;
	ex2.approx.ftz.f32 	%f126, %f124;
	mul.f32 	%f127, %f126, %f125;
	add.f32 	%f128, %f115, %f127;
	ld.global.f32 	%f129, [%rd57+-4];
	sub.f32 	%f130, %f129, %f298;
	fma.rn.f32 	%f131, %f130, 0f3BBB989D, 0f3F000000;
	cvt.sat.f32.f32 	%f132, %f131;
	fma.rm.f32 	%f133, %f132, %f93, %f92;
	add.f32 	%f134, %f133, 0fCB40007F;
	neg.f32 	%f135, %f134;
	fma.rn.f32 	%f136, %f130, 0f3FB8AA3B, %f135;
	fma.rn.f32 	%f137, %f130, 0f32A57060, %f136;
	mov.b32 	%r50, %f133;
	shl.b32 	%r51, %r50, 23;
	mov.b32 	%f138, %r51;
	ex2.approx.ftz.f32 	%f139, %f137;
	mul.f32 	%f140, %f139, %f138;
	st.local.v4.f32 	[%rd56+-16], {%f101, %f114, %f127, %f140};
	add.f32 	%f141, %f128, %f140;
	ld.global.f32 	%f142, [%rd57];
	sub.f32 	%f143, %f142, %f298;
	fma.rn.f32 	%f144, %f143, 0f3BBB989D, 0f3F000000;
	cvt.sat.f32.f32 	%f145, %f144;
	fma.rm.f32 	%f146, %f145, %f93, %f92;
	add.f32 	%f147, %f146, 0fCB40007F;
	neg.f32 	%f148, %f147;
	fma.rn.f32 	%f149, %f143, 0f3FB8AA3B, %f148;
	fma.rn.f32 	%f150, %f143, 0f32A57060, %f149;
	mov.b32 	%r52, %f146;
	shl.b32 	%r53, %r52, 23;
	mov.b32 	%f151, %r53;
	ex2.approx.ftz.f32 	%f152, %f150;
	mul.f32 	%f153, %f152, %f151;
	add.f32 	%f154, %f141, %f153;
	ld.global.f32 	%f155, [%rd57+4];
	sub.f32 	%f156, %f155, %f298;
	fma.rn.f32 	%f157, %f156, 0f3BBB989D, 0f3F000000;
	cvt.sat.f32.f32 	%f158, %f157;
	fma.rm.f32 	%f159, %f158, %f93, %f92;
	add.f32 	%f160, %f159, 0fCB40007F;
	neg.f32 	%f161, %f160;
	fma.rn.f32 	%f162, %f156, 0f3FB8AA3B, %f161;
	fma.rn.f32 	%f163, %f156, 0f32A57060, %f162;
	mov.b32 	%r54, %f159;
	shl.b32 	%r55, %r54, 23;
	mov.b32 	%f164, %r55;
	ex2.approx.ftz.f32 	%f165, %f163;
	mul.f32 	%f166, %f165, %f164;
	add.f32 	%f167, %f154, %f166;
	ld.global.f32 	%f168, [%rd57+8];
	sub.f32 	%f169, %f168, %f298;
	fma.rn.f32 	%f170, %f169, 0f3BBB989D, 0f3F000000;
	cvt.sat.f32.f32 	%f171, %f170;
	fma.rm.f32 	%f172, %f171, %f93, %f92;
	add.f32 	%f173, %f172, 0fCB40007F;
	neg.f32 	%f174, %f173;
	fma.rn.f32 	%f175, %f169, 0f3FB8AA3B, %f174;
	fma.rn.f32 	%f176, %f169, 0f32A57060, %f175;
	mov.b32 	%r56, %f172;
	shl.b32 	%r57, %r56, 23;
	mov.b32 	%f177, %r57;
	ex2.approx.ftz.f32 	%f178, %f176;
	mul.f32 	%f179, %f178, %f177;
	add.f32 	%f180, %f167, %f179;
	ld.global.f32 	%f181, [%rd57+12];
	sub.f32 	%f182, %f181, %f298;
	fma.rn.f32 	%f183, %f182, 0f3BBB989D, 0f3F000000;
	cvt.sat.f32.f32 	%f184, %f183;
	fma.rm.f32 	%f185, %f184, %f93, %f92;
	add.f32 	%f186, %f185, 0fCB40007F;
	neg.f32 	%f187, %f186;
	fma.rn.f32 	%f188, %f182, 0f3FB8AA3B, %f187;
	fma.rn.f32 	%f189, %f182, 0f32A57060, %f188;
	mov.b32 	%r58, %f185;
	shl.b32 	%r59, %r58, 23;
	mov.b32 	%f190, %r59;
	ex2.approx.ftz.f32 	%f191, %f189;
	mul.f32 	%f192, %f191, %f190;
	st.local.v4.f32 	[%rd56], {%f153, %f166, %f179, %f192};
	add.f32 	%f307, %f180, %f192;
	add.s32 	%r87, %r87, 8;
	add.s64 	%rd57, %rd57, 32;
	add.s64 	%rd56, %rd56, 32;
	setp.ne.s32 	%p12, %r87, 0;
	@%p12 bra 	$L__BB6_17;
$L__BB6_18:
	setp.eq.s32 	%p13, %r19, 0;
	@%p13 bra 	$L__BB6_26;
	and.b32  	%r29, %r35, 3;
	setp.lt.u32 	%p14, %r19, 4;
	@%p14 bra 	$L__BB6_21;
	add.s32 	%r60, %r88, %r3;
	mul.wide.u32 	%rd29, %r60, 4;
	add.s64 	%rd30, %rd1, %rd29;
	ld.global.f32 	%f194, [%rd30];
	sub.f32 	%f195, %f194, %f298;
	fma.rn.f32 	%f196, %f195, 0f3BBB989D, 0f3F000000;
	cvt.sat.f32.f32 	%f197, %f196;
	mov.f32 	%f198, 0f4B400001;
	mov.f32 	%f199, 0f437C0000;
	fma.rm.f32 	%f200, %f197, %f199, %f198;
	add.f32 	%f201, %f200, 0fCB40007F;
	neg.f32 	%f202, %f201;
	fma.rn.f32 	%f203, %f195, 0f3FB8AA3B, %f202;
	fma.rn.f32 	%f204, %f195, 0f32A57060, %f203;
	mov.b32 	%r61, %f200;
	shl.b32 	%r62, %r61, 23;
	mov.b32 	%f205, %r62;
	ex2.approx.ftz.f32 	%f206, %f204;
	mul.f32 	%f207, %f206, %f205;
	mul.wide.u32 	%rd31, %r88, 4;
	add.s64 	%rd32, %rd2, %rd31;
	st.local.f32 	[%rd32], %f207;
	add.f32 	%f208, %f307, %f207;
	add.s64 	%rd33, %rd3, %rd31;
	ld.global.f32 	%f209, [%rd33+4];
	sub.f32 	%f210, %f209, %f298;
	fma.rn.f32 	%f211, %f210, 0f3BBB989D, 0f3F000000;
	cvt.sat.f32.f32 	%f212, %f211;
	fma.rm.f32 	%f213, %f212, %f199, %f198;
	add.f32 	%f214, %f213, 0fCB40007F;
	neg.f32 	%f215, %f214;
	fma.rn.f32 	%f216, %f210, 0f3FB8AA3B, %f215;
	fma.rn.f32 	%f217, %f210, 0f32A57060, %f216;
	mov.b32 	%r63, %f213;
	shl.b32 	%r64, %r63, 23;
	mov.b32 	%f218, %r64;
	ex2.approx.ftz.f32 	%f219, %f217;
	mul.f32 	%f220, %f219, %f218;
	st.local.f32 	[%rd32+4], %f220;
	add.f32 	%f221, %f208, %f220;
	ld.global.f32 	%f222, [%rd33+8];
	sub.f32 	%f223, %f222, %f298;
	fma.rn.f32 	%f224, %f223, 0f3BBB989D, 0f3F000000;
	cvt.sat.f32.f32 	%f225, %f224;
	fma.rm.f32 	%f226, %f225, %f199, %f198;
	add.f32 	%f227, %f226, 0fCB40007F;
	neg.f32 	%f228, %f227;
	fma.rn.f32 	%f229, %f223, 0f3FB8AA3B, %f228;
	fma.rn.f32 	%f230, %f223, 0f32A57060, %f229;
	mov.b32 	%r65, %f226;
	shl.b32 	%r66, %r65, 23;
	mov.b32 	%f231, %r66;
	ex2.approx.ftz.f32 	%f232, %f230;
	mul.f32 	%f233, %f232, %f231;
	st.local.f32 	[%rd32+8], %f233;
	add.f32 	%f234, %f221, %f233;
	ld.global.f32 	%f235, [%rd33+12];
	sub.f32 	%f236, %f235, %f298;
	fma.rn.f32 	%f237, %f236, 0f3BBB989D, 0f3F000000;
	cvt.sat.f32.f32 	%f238, %f237;
	fma.rm.f32 	%f239, %f238, %f199, %f198;
	add.f32 	%f240, %f239, 0fCB40007F;
	neg.f32 	%f241, %f240;
	fma.rn.f32 	%f242, %f236, 0f3FB8AA3B, %f241;
	fma.rn.f32 	%f243, %f236, 0f32A57060, %f242;
	mov.b32 	%r67, %f239;
	shl.b32 	%r68, %r67, 23;
	mov.b32 	%f244, %r68;
	ex2.approx.ftz.f32 	%f245, %f243;
	mul.f32 	%f246, %f245, %f244;
	st.local.f32 	[%rd32+12], %f246;
	add.f32 	%f307, %f234, %f246;
	add.s32 	%r88, %r88, 4;
$L__BB6_21:
	setp.eq.s32 	%p15, %r29, 0;
	@%p15 bra 	$L__BB6_26;
	setp.eq.s32 	%p16, %r29, 1;
	@%p16 bra 	$L__BB6_24;
	add.s32 	%r69, %r88, %r3;
	mul.wide.u32 	%rd34, %r69, 4;
	add.s64 	%rd35, %rd1, %rd34;
	ld.global.f32 	%f248, [%rd35];
	sub.f32 	%f249, %f248, %f298;
	fma.rn.f32 	%f250, %f249, 0f3BBB989D, 0f3F000000;
	cvt.sat.f32.f32 	%f251, %f250;
	mov.f32 	%f252, 0f4B400001;
	mov.f32 	%f253, 0f437C0000;
	fma.rm.f32 	%f254, %f251, %f253, %f252;
	add.f32 	%f255, %f254, 0fCB40007F;
	neg.f32 	%f256, %f255;
	fma.rn.f32 	%f257, %f249, 0f3FB8AA3B, %f256;
	fma.rn.f32 	%f258, %f249, 0f32A57060, %f257;
	mov.b32 	%r70, %f254;
	shl.b32 	%r71, %r70, 23;
	mov.b32 	%f259, %r71;
	ex2.approx.ftz.f32 	%f260, %f258;
	mul.f32 	%f261, %f260, %f259;
	mul.wide.u32 	%rd36, %r88, 4;
	add.s64 	%rd37, %rd2, %rd36;
	st.local.f32 	[%rd37], %f261;
	add.f32 	%f262, %f307, %f261;
	add.s64 	%rd38, %rd3, %rd36;
	ld.global.f32 	%f263, [%rd38+4];
	sub.f32 	%f264, %f263, %f298;
	fma.rn.f32 	%f265, %f264, 0f3BBB989D, 0f3F000000;
	cvt.sat.f32.f32 	%f266, %f265;
	fma.rm.f32 	%f267, %f266, %f253, %f252;
	add.f32 	%f268, %f267, 0fCB40007F;
	neg.f32 	%f269, %f268;
	fma.rn.f32 	%f270, %f264, 0f3FB8AA3B, %f269;
	fma.rn.f32 	%f271, %f264, 0f32A57060, %f270;
	mov.b32 	%r72, %f267;
	shl.b32 	%r73, %r72, 23;
	mov.b32 	%f272, %r73;
	ex2.approx.ftz.f32 	%f273, %f271;
	mul.f32 	%f274, %f273, %f272;
	st.local.f32 	[%rd37+4], %f274;
	add.f32 	%f307, %f262, %f274;
	add.s32 	%r88, %r88, 2;
$L__BB6_24:
	and.b32  	%r74, %r35, 1;
	setp.eq.b32 	%p17, %r74, 1;
	not.pred 	%p18, %p17;
	@%p18 bra 	$L__BB6_26;
	add.s32 	%r75, %r88, %r3;
	mul.wide.u32 	%rd39, %r75, 4;
	add.s64 	%rd40, %rd1, %rd39;
	ld.global.f32 	%f275, [%rd40];
	sub.f32 	%f276, %f275, %f298;
	fma.rn.f32 	%f277, %f276, 0f3BBB989D, 0f3F000000;
	cvt.sat.f32.f32 	%f278, %f277;
	mov.f32 	%f279, 0f4B400001;
	mov.f32 	%f280, 0f437C0000;
	fma.rm.f32 	%f281, %f278, %f280, %f279;
	add.f32 	%f282, %f281, 0fCB40007F;
	neg.f32 	%f283, %f282;
	fma.rn.f32 	%f284, %f276, 0f3FB8AA3B, %f283;
	fma.rn.f32 	%f285, %f276, 0f32A57060, %f284;
	mov.b32 	%r76, %f281;
	shl.b32 	%r77, %r76, 23;
	mov.b32 	%f286, %r77;
	ex2.approx.ftz.f32 	%f287, %f285;
	mul.f32 	%f288, %f287, %f286;
	mul.wide.u32 	%rd41, %r88, 4;
	add.s64 	%rd42, %rd2, %rd41;
	st.local.f32 	[%rd42], %f288;
	add.f32 	%f307, %f307, %f288;
$L__BB6_26:
	mul.wide.u32 	%rd43, %r2, 4;
	add.s64 	%rd44, %rd2, %rd43;
	ld.local.f32 	%f289, [%rd44];
	div.rn.f32 	%f27, %f289, %f307;
	add.s32 	%r34, %r3, %r2;
	cvta.to.global.u64 	%rd45, %rd16;
	mul.wide.u32 	%rd46, %r34, 4;
	add.s64 	%rd47, %rd45, %rd46;
	st.global.f32 	[%rd47], %f27;
	setp.ne.s32 	%p19, %r1, 0;
	setp.gt.u32 	%p20, %r2, 9;
	or.pred  	%p21, %p19, %p20;
	@%p21 bra 	$L__BB6_28;
	add.u64 	%rd48, %SP, 256;
	add.u64 	%rd49, %SPL, 256;
	add.s64 	%rd51, %rd1, %rd46;
	ld.global.f32 	%f290, [%rd51];
	cvt.f64.f32 	%fd1, %f290;
	cvt.f64.f32 	%fd2, %f27;
	st.local.u32 	[%rd49], %r34;
	st.local.f64 	[%rd49+8], %fd1;
	st.local.u32 	[%rd49+16], %r34;
	st.local.f64 	[%rd49+24], %fd2;
	mov.u64 	%rd52, $str$1;
	cvta.global.u64 	%rd53, %rd52;
	{ // callseq 1, 0
	.param .b64 param0;
	st.param.b64 	[param0], %rd53;
	.param .b64 param1;
	st.param.b64 	[param1], %rd48;
	.param .b32 retval0;
	call.uni (retval0), 
	vprintf, 
	(
	param0, 
	param1
	);
	ld.param.b32 	%r79, [retval0];
	} // callseq 1
$L__BB6_28:
	ret;

}


// ===== COMPILED SASS (sm_100) =====

	.target	sm_100

	.elftype	@"ET_EXEC"


//--------------------- .note.nv.tkinfo           --------------------------
	.section	.note.nv.tkinfo,"",@"SHT_NOTE"
	.sectionflags	@"SHF_NOTE_NV_TKINFO"
	.tkinfo
        /*0018*/ 	.word	0x00000002
        /*0030*/ 	.string	""
        /*0030*/ 	.string	"ptxas"
        /*0030*/ 	.string	"Cuda compilation tools, release 13.0, V13.0.88"
        /*0030*/ 	.string	"Build cuda_13.0.r13.0/compiler.36424714_0"
        /*0030*/ 	.string	"-arch sm_100 -m 64 "



//--------------------- .note.nv.cuinfo           --------------------------
	.section	.note.nv.cuinfo,"",@"SHT_NOTE"
	.sectionflags	@"SHF_NOTE_NV_CUINFO"
        /*0018*/ 	.short	0x0002
        /*001a*/ 	.short	0x0064
        /*001c*/ 	.short	0x0082
	.zero		2


//--------------------- .nv.info                  --------------------------
	.section	.nv.info,"",@"SHT_CUDA_INFO"
	.align	4


	//----- nvinfo : EIATTR_REGCOUNT
	.align		4
        /*0000*/ 	.byte	0x04, 0x2f
        /*0002*/ 	.short	(.L_3 - .L_2)
	.align		4
.L_2:
        /*0004*/ 	.word	index@(_Z15leakyReluKernelPfS_if)
        /*0008*/ 	.word	0x0000000c


	//----- nvinfo : EIATTR_FRAME_SIZE
	.align		4
.L_3:
        /*000c*/ 	.byte	0x04, 0x11
        /*000e*/ 	.short	(.L_5 - .L_4)
	.align		4
.L_4:
        /*0010*/ 	.word	index@(_Z15leakyReluKernelPfS_if)
        /*0014*/ 	.word	0x00000000


	//----- nvinfo : EIATTR_REGCOUNT
	.align		4
.L_5:
        /*0018*/ 	.byte	0x04, 0x2f
        /*001a*/ 	.short	(.L_7 - .L_6)
	.align		4
.L_6:
        /*001c*/ 	.word	index@(_Z13sigmoidKernelPfS_i)
        /*0020*/ 	.word	0x0000000e


	//----- nvinfo : EIATTR_FRAME_SIZE
	.align		4
.L_7:
        /*0024*/ 	.byte	0x04, 0x11
        /*0026*/ 	.short	(.L_9 - .L_8)
	.align		4
.L_8:
        /*0028*/ 	.word	index@($__internal_1_$__cuda_sm20_rcp_rn_f32_slowpath)
        /*002c*/ 	.word	0x00000000


	//----- nvinfo : EIATTR_FRAME_SIZE
	.align		4
.L_9:
        /*0030*/ 	.byte	0x04, 0x11
        /*0032*/ 	.short	(.L_11 - .L_10)
	.align		4
.L_10:
        /*0034*/ 	.word	index@(_Z13sigmoidKernelPfS_i)
        /*0038*/ 	.word	0x00000000


	//----- nvinfo : EIATTR_REGCOUNT
	.align		4
.L_11:
        /*003c*/ 	.byte	0x04, 0x2f
        /*003e*/ 	.short	(.L_13 - .L_12)
	.align		4
.L_12:
        /*0040*/ 	.word	index@(_Z10tanhKernelPfS_i)
        /*0044*/ 	.word	0x0000000e


	//----- nvinfo : EIATTR_FRAME_SIZE
	.align		4
.L_13:
        /*0048*/ 	.byte	0x04, 0x11
        /*004a*/ 	.short	(.L_15 - .L_14)
	.align		4
.L_14:
        /*004c*/ 	.word	index@(_Z10tanhKernelPfS_i)
        /*0050*/ 	.word	0x00000000


	//----- nvinfo : EIATTR_REGCOUNT
	.align		4
.L_15:
        /*0054*/ 	.byte	0x04, 0x2f
        /*0056*/ 	.short	(.L_17 - .L_16)
	.align		4
.L_16:
        /*0058*/ 	.word	index@(_Z9eluKernelPfS_if)
        /*005c*/ 	.word	0x0000000a


	//----- nvinfo : EIATTR_FRAME_SIZE
	.align		4
.L_17:
        /*0060*/ 	.byte	0x04, 0x11
        /*0062*/ 	.short	(.L_19 - .L_18)
	.align		4
.L_18:
        /*0064*/ 	.word	index@(_Z9eluKernelPfS_if)
        /*0068*/ 	.word	0x00000000


	//----- nvinfo : EIATTR_REGCOUNT
	.align		4
.L_19:
        /*006c*/ 	.byte	0x04, 0x2f
        /*006e*/ 	.short	(.L_21 - .L_20)
	.align		4
.L_20:
        /*0070*/ 	.word	index@(_Z10seluKernelPfS_i)
        /*0074*/ 	.word	0x0000000a


	//----- nvinfo : EIATTR_FRAME_SIZE
	.align		4
.L_21:
        /*0078*/ 	.byte	0x04, 0x11
        /*007a*/ 	.short	(.L_23 - .L_22)
	.align		4
.L_22:
        /*007c*/ 	.word	index@(_Z10seluKernelPfS_i)
        /*0080*/ 	.word	0x00000000


	//----- nvinfo : EIATTR_REGCOUNT
	.align		4
.L_23:
        /*0084*/ 	.byte	0x04, 0x2f
        /*0086*/ 	.short	(.L_25 - .L_24)
	.align		4
.L_24:
        /*0088*/ 	.word	index@(_Z10reluKernelPfS_i)
        /*008c*/ 	.word	0x00000018


	//----- nvinfo : EIATTR_FRAME_SIZE
	.align		4
.L_25:
        /*0090*/ 	.byte	0x04, 0x11
        /*0092*/ 	.short	(.L_27 - .L_26)
	.align		4
.L_26:
        /*0094*/ 	.word	index@(_Z10reluKernelPfS_i)
        /*0098*/ 	.word	0x00000020


	//----- nvinfo : EIATTR_REGCOUNT
	.align		4
.L_27:
        /*009c*/ 	.byte	0x04, 0x2f
        /*009e*/ 	.short	(.L_29 - .L_28)
	.align		4
.L_28:
        /*00a0*/ 	.word	index@(_Z13softmaxKernelPfS_ii)
        /*00a4*/ 	.word	0x00000020


	//----- nvinfo : EIATTR_FRAME_SIZE
	.align		4
.L_29:
        /*00a8*/ 	.byte	0x04, 0x11
        /*00aa*/ 	.short	(.L_31 - .L_30)
	.align		4
.L_30:
        /*00ac*/ 	.word	index@($__internal_0_$__cuda_sm3x_div_rn_noftz_f32_slowpath)
        /*00b0*/ 	.word	0x00000120


	//----- nvinfo : EIATTR_FRAME_SIZE
	.align		4
.L_31:
        /*00b4*/ 	.byte	0x04, 0x11
        /*00b6*/ 	.short	(.L_33 - .L_32)
	.align		4
.L_32:
        /*00b8*/ 	.word	index@(_Z13softmaxKernelPfS_ii)
        /*00bc*/ 	.word	0x00000120


	//----- nvinfo : EIATTR_MIN_STACK_SIZE
	.align		4
.L_33:
        /*00c0*/ 	.byte	0x04, 0x12
        /*00c2*/ 	.short	(.L_35 - .L_34)
	.align		4
.L_34:
        /*00c4*/ 	.word	index@(_Z13softmaxKernelPfS_ii)
        /*00c8*/ 	.word	0x00000120


	//----- nvinfo : EIATTR_MIN_STACK_SIZE
	.align		4
.L_35:
        /*00cc*/ 	.byte	0x04, 0x12
        /*00ce*/ 	.short	(.L_37 - .L_36)
	.align		4
.L_36:
        /*00d0*/ 	.word	index@(_Z10reluKernelPfS_i)
        /*00d4*/ 	.word	0x00000020


	//----- nvinfo : EIATTR_MIN_STACK_SIZE
	.align		4
.L_37:
        /*00d8*/ 	.byte	0x04, 0x12
        /*00da*/ 	.short	(.L_39 - .L_38)
	.align		4
.L_38:
        /*00dc*/ 	.word	index@(_Z10seluKernelPfS_i)
        /*00e0*/ 	.word	0x00000000


	//----- nvinfo : EIATTR_MIN_STACK_SIZE
	.align		4
.L_39:
        /*00e4*/ 	.byte	0x04, 0x12
        /*00e6*/ 	.short	(.L_41 - .L_40)
	.align		4
.L_40:
        /*00e8*/ 	.word	index@(_Z9eluKernelPfS_if)
        /*00ec*/ 	.word	0x00000000


	//----- nvinfo : EIATTR_MIN_STACK_SIZE
	.align		4
.L_41:
        /*00f0*/ 	.byte	0x04, 0x12
        /*00f2*/ 	.short	(.L_43 - .L_42)
	.align		4
.L_42:
        /*00f4*/ 	.word	index@(_Z10tanhKernelPfS_i)
        /*00f8*/ 	.word	0x00000000


	//----- nvinfo : EIATTR_MIN_STACK_SIZE
	.align		4
.L_43:
        /*00fc*/ 	.byte	0x04, 0x12
        /*00fe*/ 	.short	(.L_45 - .L_44)
	.align		4
.L_44:
        /*0100*/ 	.word	index@(_Z13sigmoidKernelPfS_i)
        /*0104*/ 	.word	0x00000000


	//----- nvinfo : EIATTR_MIN_STACK_SIZE
	.align		4
.L_45:
        /*0108*/ 	.byte	0x04, 0x12
        /*010a*/ 	.short	(.L_47 - .L_46)
	.align		4
.L_46:
        /*010c*/ 	.word	index@(_Z15leakyReluKernelPfS_if)
        /*0110*/ 	.word	0x00000000
.L_47:


//--------------------- .nv.compat                --------------------------
	.section	.nv.compat,"",@"SHT_CUDA_COMPAT_INFO"
	.align	4
        /*0000*/ 	.byte	0x02, 0x09, 0x00, 0x00, 0x02, 0x02, 0x01, 0x00, 0x02, 0x05, 0x05, 0x00, 0x03, 0x07, 0x01, 0x01
        /*0010*/ 	.byte	0x02, 0x03, 0x00, 0x00, 0x02, 0x06, 0x01, 0x00, 0x04, 0x0b, 0x08, 0x00, 0x01, 0x00, 0x00, 0x00
        /*0020*/ 	.byte	0x00, 0x00, 0x00, 0x00


//--------------------- .nv.info._Z13softmaxKernelPfS_ii --------------------------
	.section	.nv.info._Z13softmaxKernelPfS_ii,"",@"SHT_CUDA_INFO"
	.sectionflags	@""
	.align	4


	//----- nvinfo : EIATTR_CUDA_API_VERSION
	.align		4
        /*0000*/ 	.byte	0x04, 0x37
        /*0002*/ 	.short	(.L_49 - .L_48)
.L_48:
        /*0004*/ 	.word	0x00000082


	//----- nvinfo : EIATTR_KPARAM_INFO
	.align		4
.L_49:
        /*0008*/ 	.byte	0x04, 0x17
        /*000a*/ 	.short	(.L_51 - .L_50)
.L_50:
        /*000c*/ 	.word	0x00000000
        /*0010*/ 	.short	0x0003
        /*0012*/ 	.short	0x0014
        /*0014*/ 	.byte	0x00, 0xf0, 0x11, 0x00


	//----- nvinfo : EIATTR_KPARAM_INFO
	.align		4
.L_51:
        /*0018*/ 	.byte	0x04, 0x17
        /*001a*/ 	.short	(.L_53 - .L_52)
.L_52:
        /*001c*/ 	.word	0x00000000
        /*0020*/ 	.short	0x0002
        /*0022*/ 	.short	0x0010
        /*0024*/ 	.byte	0x00, 0xf0, 0x11, 0x00


	//----- nvinfo : EIATTR_KPARAM_INFO
	.align		4
.L_53:
        /*0028*/ 	.byte	0x04, 0x17
        /*002a*/ 	.short	(.L_55 - .L_54)
.L_54:
        /*002c*/ 	.word	0x00000000
        /*0030*/ 	.short	0x0001
        /*0032*/ 	.short	0x0008
        /*0034*/ 	.byte	0x00, 0xf5, 0x21, 0x00


	//----- nvinfo : EIATTR_KPARAM_INFO
	.align		4
.L_55:
        /*0038*/ 	.byte	0x04, 0x17
        /*003a*/ 	.short	(.L_57 - .L_56)
.L_56:
        /*003c*/ 	.word	0x00000000
        /*0040*/ 	.short	0x0000
        /*0042*/ 	.short	0x0000
        /*0044*/ 	.byte	0x00, 0xf5, 0x21, 0x00


	//----- nvinfo : EIATTR_SPARSE_MMA_MASK
	.align		4
.L_57:
        /*0048*/ 	.byte	0x03, 0x50
        /*004a*/ 	.short	0x0000


	//----- nvinfo : EIATTR_MAXREG_COUNT
	.align		4
        /*004c*/ 	.byte	0x03, 0x1b
        /*004e*/ 	.short	0x00ff


	//----- nvinfo : EIATTR_EXTERNS
	.align		4
        /*0050*/ 	.byte	0x04, 0x0f
        /*0052*/ 	.short	(.L_59 - .L_58)


	//   ....[0]....
	.align		4
.L_58:
        /*0054*/ 	.word	index@(vprintf)


	//----- nvinfo : EIATTR_MERCURY_ISA_VERSION
	.align		4
.L_59:
        /*0058*/ 	.byte	0x03, 0x5f
        /*005a*/ 	.short	0x0101


	//----- nvinfo : EIATTR_VRC_CTA_INIT_COUNT
	.align		4
        /*005c*/ 	.byte	0x02, 0x4a
	.zero		1
	.zero		1


	//----- nvinfo : EIATTR_SYSCALL_OFFSETS
	.align		4
        /*0060*/ 	.byte	0x04, 0x46
        /*0062*/ 	.short	(.L_61 - .L_60)


	//   ....[0]....
.L_60:
        /*0064*/ 	.word	0x000017b0


	//----- nvinfo : EIATTR_EXIT_INSTR_OFFSETS
	.align		4
.L_61:
        /*0068*/ 	.byte	0x04, 0x1c
        /*006a*/ 	.short	(.L_63 - .L_62)


	//   ....[0]....
.L_62:
        /*006c*/ 	.word	0x00000060


	//   ....[1]....
        /*0070*/ 	.word	0x00001690


	//   ....[2]....
        /*0074*/ 	.word	0x000017c0


	//----- nvinfo : EIATTR_CRS_STACK_SIZE
	.align		4
.L_63:
        /*0078*/ 	.byte	0x04, 0x1e
        /*007a*/ 	.short	(.L_65 - .L_64)
.L_64:
        /*007c*/ 	.word	0x00000000


	//----- nvinfo : EIATTR_CBANK_PARAM_SIZE
	.align		4
.L_65:
        /*0080*/ 	.byte	0x03, 0x19
        /*0082*/ 	.short	0x0018


	//----- nvinfo : EIATTR_PARAM_CBANK
	.align		4
        /*0084*/ 	.byte	0x04, 0x0a
        /*0086*/ 	.short	(.L_67 - .L_66)
	.align		4
.L_66:
        /*0088*/ 	.word	index@(.nv.constant0._Z13softmaxKernelPfS_ii)
        /*008c*/ 	.short	0x0380
        /*008e*/ 	.short	0x0018


	//----- nvinfo : EIATTR_SW_WAR
	.align		4
.L_67:
        /*0090*/ 	.byte	0x04, 0x36
        /*0092*/ 	.short	(.L_69 - .L_68)
.L_68:
        /*0094*/ 	.word	0x00000008
.L_69:


//--------------------- .nv.info._Z10reluKernelPfS_i --------------------------
	.section	.nv.info._Z10reluKernelPfS_i,"",@"SHT_CUDA_INFO"
	.sectionflags	@""
	.align	4


	//----- nvinfo : EIATTR_CUDA_API_VERSION
	.align		4
        /*0000*/ 	.byte	0x04, 0x37
        /*0002*/ 	.short	(.L_71 - .L_70)
.L_70:
        /*0004*/ 	.word	0x00000082


	//----- nvinfo : EIATTR_KPARAM_INFO
	.align		4
.L_71:
        /*0008*/ 	.byte	0x04, 0x17
        /*000a*/ 	.short	(.L_73 - .L_72)
.L_72:
        /*000c*/ 	.word	0x00000000
        /*0010*/ 	.short	0x0002
        /*0012*/ 	.short	0x0010
        /*0014*/ 	.byte	0x00, 0xf0, 0x11, 0x00


	//----- nvinfo : EIATTR_KPARAM_INFO
	.align		4
.L_73:
        /*0018*/ 	.byte	0x04, 0x17
        /*001a*/ 	.short	(.L_75 - .L_74)
.L_74:
        /*001c*/ 	.word	0x00000000
        /*0020*/ 	.short	0x0001
        /*0022*/ 	.short	0x0008
        /*0024*/ 	.byte	0x00, 0xf5, 0x21, 0x00


	//----- nvinfo : EIATTR_KPARAM_INFO
	.align		4
.L_75:
        /*0028*/ 	.byte	0x04, 0x17
        /*002a*/ 	.short	(.L_77 - .L_76)
.L_76:
        /*002c*/ 	.word	0x00000000
        /*0030*/ 	.short	0x0000
        /*0032*/ 	.short	0x0000
        /*0034*/ 	.byte	0x00, 0xf5, 0x21, 0x00


	//----- nvinfo : EIATTR_SPARSE_MMA_MASK
	.align		4
.L_77:
        /*0038*/ 	.byte	0x03, 0x50
        /*003a*/ 	.short	0x0000


	//----- nvinfo : EIATTR_MAXREG_COUNT
	.align		4
        /*003c*/ 	.byte	0x03, 0x1b
        /*003e*/ 	.short	0x00ff


	//----- nvinfo : EIATTR_EXTERNS
	.align		4
        /*0040*/ 	.byte	0x04, 0x0f
        /*0042*/ 	.short	(.L_79 - .L_78)


	//   ....[0]....
	.align		4
.L_78:
        /*0044*/ 	.word	index@(vprintf)


	//----- nvinfo : EIATTR_MERCURY_ISA_VERSION
	.align		4
.L_79:
        /*0048*/ 	.byte	0x03, 0x5f
        /*004a*/ 	.short	0x0101


	//----- nvinfo : EIATTR_VRC_CTA_INIT_COUNT
	.align		4
        /*004c*/ 	.byte	0x02, 0x4a
	.zero		1
	.zero		1


	//----- nvinfo : EIATTR_SYSCALL_OFFSETS
	.align		4
        /*0050*/ 	.byte	0x04, 0x46
        /*0052*/ 	.short	(.L_81 - .L_80)


	//   ....[0]....
.L_80:
        /*0054*/ 	.word	0x00000240


	//----- nvinfo : EIATTR_EXIT_INSTR_OFFSETS
	.align		4
.L_81:
        /*0058*/ 	.byte	0x04, 0x1c
        /*005a*/ 	.short	(.L_83 - .L_82)


	//   ....[0]....
.L_82:
        /*005c*/ 	.word	0x000000c0


	//   ....[1]....
        /*0060*/ 	.word	0x00000160


	//   ....[2]....
        /*0064*/ 	.word	0x00000250


	//----- nvinfo : EIATTR_CRS_STACK_SIZE
	.align		4
.L_83:
        /*0068*/ 	.byte	0x04, 0x1e
        /*006a*/ 	.short	(.L_85 - .L_84)
.L_84:
        /*006c*/ 	.word	0x00000000


	//----- nvinfo : EIATTR_CBANK_PARAM_SIZE
	.align		4
.L_85:
        /*0070*/ 	.byte	0x03, 0x19
        /*0072*/ 	.short	0x0014


	//----- nvinfo : EIATTR_PARAM_CBANK
	.align		4
        /*0074*/ 	.byte	0x04, 0x0a
        /*0076*/ 	.short	(.L_87 - .L_86)
	.align		4
.L_86:
        /*0078*/ 	.word	index@(.nv.constant0._Z10reluKernelPfS_i)
        /*007c*/ 	.short	0x0380
        /*007e*/ 	.short	0x0014


	//----- nvinfo : EIATTR_SW_WAR
	.align		4
.L_87:
        /*0080*/ 	.byte	0x04, 0x36
        /*0082*/ 	.short	(.L_89 - .L_88)
.L_88:
        /*0084*/ 	.word	0x00000008
.L_89:


//--------------------- .nv.info._Z10seluKernelPfS_i --------------------------
	.section	.nv.info._Z10seluKernelPfS_i,"",@"SHT_CUDA_INFO"
	.sectionflags	@""
	.align	4


	//----- nvinfo : EIATTR_CUDA_API_VERSION
	.align		4
        /*0000*/ 	.byte	0x04, 0x37
        /*0002*/ 	.short	(.L_91 - .L_90)
.L_90:
        /*0004*/ 	.word	0x00000082


	//----- nvinfo : EIATTR_KPARAM_INFO
	.align		4
.L_91:
        /*0008*/ 	.byte	0x04, 0x17
        /*000a*/ 	.short	(.L_93 - .L_92)
.L_92:
        /*000c*/ 	.word	0x00000000
        /*0010*/ 	.short	0x0002
        /*0012*/ 	.short	0x0010
        /*0014*/ 	.byte	0x00, 0xf0, 0x11, 0x00


	//----- nvinfo : EIATTR_KPARAM_INFO
	.align		4
.L_93:
        /*0018*/ 	.byte	0x04, 0x17
        /*001a*/ 	.short	(.L_95 - .L_94)
.L_94:
        /*001c*/ 	.word	0x00000000
        /*0020*/ 	.short	0x0001
        /*0022*/ 	.short	0x0008
        /*0024*/ 	.byte	0x00, 0xf5, 0x21, 0x00


	//----- nvinfo : EIATTR_KPARAM_INFO
	.align		4
.L_95:
        /*0028*/ 	.byte	0x04, 0x17
        /*002a*/ 	.short	(.L_97 - .L_96)
.L_96:
        /*002c*/ 	.word	0x00000000
        /*0030*/ 	.short	0x0000
        /*0032*/ 	.short	0x0000
        /*0034*/ 	.byte	0x00, 0xf5, 0x21, 0x00


	//----- nvinfo : EIATTR_SPARSE_MMA_MASK
	.align		4
.L_97:
        /*0038*/ 	.byte	0x03, 0x50
        /*003a*/ 	.short	0x0000


	//----- nvinfo : EIATTR_MAXREG_COUNT
	.align		4
        /*003c*/ 	.byte	0x03, 0x1b
        /*003e*/ 	.short	0x00ff


	//----- nvinfo : EIATTR_MERCURY_ISA_VERSION
	.align		4
        /*0040*/ 	.byte	0x03, 0x5f
        /*0042*/ 	.short	0x0101


	//----- nvinfo : EIATTR_VRC_CTA_INIT_COUNT
	.align		4
        /*0044*/ 	.byte	0x02, 0x4a
	.zero		1
	.zero		1


	//----- nvinfo : EIATTR_EXIT_INSTR_OFFSETS
	.align		4
        /*0048*/ 	.byte	0x04, 0x1c
        /*004a*/ 	.short	(.L_99 - .L_98)


	//   ....[0]....
.L_98:
        /*004c*/ 	.word	0x00000070


	//   ....[1]....
        /*0050*/ 	.word	0x000001f0


	//----- nvinfo : EIATTR_CRS_STACK_SIZE
	.align		4
.L_99:
        /*0054*/ 	.byte	0x04, 0x1e
        /*0056*/ 	.short	(.L_101 - .L_100)
.L_100:
        /*0058*/ 	.word	0x00000000


	//----- nvinfo : EIATTR_CBANK_PARAM_SIZE
	.align		4
.L_101:
        /*005c*/ 	.byte	0x03, 0x19
        /*005e*/ 	.short	0x0014


	//----- nvinfo : EIATTR_PARAM_CBANK
	.align		4
        /*0060*/ 	.byte	0x04, 0x0a
        /*0062*/ 	.short	(.L_103 - .L_102)
	.align		4
.L_102:
        /*0064*/ 	.word	index@(.nv.constant0._Z10seluKernelPfS_i)
        /*0068*/ 	.short	0x0380
        /*006a*/ 	.short	0x0014


	//----- nvinfo : EIATTR_SW_WAR
	.align		4
.L_103:
        /*006c*/ 	.byte	0x04, 0x36
        /*006e*/ 	.short	(.L_105 - .L_104)
.L_104:
        /*0070*/ 	.word	0x00000008
.L_105:


//--------------------- .nv.info._Z9eluKernelPfS_if --------------------------
	.section	.nv.info._Z9eluKernelPfS_if,"",@"SHT_CUDA_INFO"
	.sectionflags	@""
	.align	4


	//----- nvinfo : EIATTR_CUDA_API_VERSION
	.align		4
        /*0000*/ 	.byte	0x04, 0x37
        /*0002*/ 	.short	(.L_107 - .L_106)
.L_106:
        /*0004*/ 	.word	0x00000082


	//----- nvinfo : EIATTR_KPARAM_INFO
	.align		4
.L_107:
        /*0008*/ 	.byte	0x04, 0x17
        /*000a*/ 	.short	(.L_109 - .L_108)
.L_108:
        /*000c*/ 	.word	0x00000000
        /*0010*/ 	.short	0x0003
        /*0012*/ 	.short	0x0014
        /*0014*/ 	.byte	0x00, 0xf0, 0x11, 0x00


	//----- nvinfo : EIATTR_KPARAM_INFO
	.align		4
.L_109:
        /*0018*/ 	.byte	0x04, 0x17
        /*001a*/ 	.short	(.L_111 - .L_110)
.L_110:
        /*001c*/ 	.word	0x00000000
        /*0020*/ 	.short	0x0002
        /*0022*/ 	.short	0x0010
        /*0024*/ 	.byte	0x00, 0xf0, 0x11, 0x00


	//----- nvinfo : EIATTR_KPARAM_INFO
	.align		4
.L_111:
        /*0028*/ 	.byte	0x04, 0x17
        /*002a*/ 	.short	(.L_113 - .L_112)
.L_112:
        /*002c*/ 	.word	0x00000000
        /*0030*/ 	.short	0x0001
        /*0032*/ 	.short	0x0008
        /*0034*/ 	.byte	0x00, 0xf5, 0x21, 0x00


	//----- nvinfo : EIATTR_KPARAM_INFO
	.align		4
.L_113:
        /*0038*/ 	.byte	0x04, 0x17
        /*003a*/ 	.short	(.L_115 - .L_114)
.L_114:
        /*003c*/ 	.word	0x00000000
        /*0040*/ 	.short	0x0000
        /*0042*/ 	.short	0x0000
        /*0044*/ 	.byte	0x00, 0xf5, 0x21, 0x00


	//----- nvinfo : EIATTR_SPARSE_MMA_MASK
	.align		4
.L_115:
        /*0048*/ 	.byte	0x03, 0x50
        /*004a*/ 	.short	0x0000


	//----- nvinfo : EIATTR_MAXREG_COUNT
	.align		4
        /*004c*/ 	.byte	0x03, 0x1b
        /*004e*/ 	.short	0x00ff


	//----- nvinfo : EIATTR_MERCURY_ISA_VERSION
	.align		4
        /*0050*/ 	.byte	0x03, 0x5f
        /*0052*/ 	.short	0x0101


	//----- nvinfo : EIATTR_VRC_CTA_INIT_COUNT
	.align		4
        /*0054*/ 	.byte	0x02, 0x4a
	.zero		1
	.zero		1


	//----- nvinfo : EIATTR_EXIT_INSTR_OFFSETS
	.align		4
        /*0058*/ 	.byte	0x04, 0x1c
        /*005a*/ 	.short	(.L_117 - .L_116)


	//   ....[0]....
.L_116:
        /*005c*/ 	.word	0x00000070


	//   ....[1]....
        /*0060*/ 	.word	0x000001f0


	//----- nvinfo : EIATTR_CRS_STACK_SIZE
	.align		4
.L_117:
        /*0064*/ 	.byte	0x04, 0x1e
        /*0066*/ 	.short	(.L_119 - .L_118)
.L_118:
        /*0068*/ 	.word	0x00000000


	//----- nvinfo : EIATTR_CBANK_PARAM_SIZE
	.align		4
.L_119:
        /*006c*/ 	.byte	0x03, 0x19
        /*006e*/ 	.short	0x0018


	//----- nvinfo : EIATTR_PARAM_CBANK
	.align		4
        /*0070*/ 	.byte	0x04, 0x0a
        /*0072*/ 	.short	(.L_121 - .L_120)
	.align		4
.L_120:
        /*0074*/ 	.word	index@(.nv.constant0._Z9eluKernelPfS_if)
        /*0078*/ 	.short	0x0380
        /*007a*/ 	.short	0x0018


	//----- nvinfo : EIATTR_SW_WAR
	.align		4
.L_121:
        /*007c*/ 	.byte	0x04, 0x36
        /*007e*/ 	.short	(.L_123 - .L_122)
.L_122:
        /*0080*/ 	.word	0x00000008
.L_123:


//--------------------- .nv.info._Z10tanhKernelPfS_i --------------------------
	.section	.nv.info._Z10tanhKernelPfS_i,"",@"SHT_CUDA_INFO"
	.sectionflags	@""
	.align	4


	//----- nvinfo : EIATTR_CUDA_API_VERSION
	.align		4
        /*0000*/ 	.byte	0x04, 0x37
        /*0002*/ 	.short	(.L_125 - .L_124)
.L_124:
        /*0004*/ 	.word	0x00000082


	//----- nvinfo : EIATTR_KPARAM_INFO
	.align		4
.L_125:
        /*0008*/ 	.byte	0x04, 0x17
        /*000a*/ 	.short	(.L_127 - .L_126)
.L_126:
        /*000c*/ 	.word	0x00000000
        /*0010*/ 	.short	0x0002
        /*0012*/ 	.short	0x0010
        /*0014*/ 	.byte	0x00, 0xf0, 0x11, 0x00


	//----- nvinfo : EIATTR_KPARAM_INFO
	.align		4
.L_127:
        /*0018*/ 	.byte	0x04, 0x17
        /*001a*/ 	.short	(.L_129 - .L_128)
.L_128:
        /*001c*/ 	.word	0x00000000
        /*0020*/ 	.short	0x0001
        /*0022*/ 	.short	0x0008
        /*0024*/ 	.byte	0x00, 0xf5, 0x21, 0x00


	//----- nvinfo : EIATTR_KPARAM_INFO
	.align		4
.L_129:
        /*0028*/ 	.byte	0x04, 0x17
        /*002a*/ 	.short	(.L_131 - .L_130)
.L_130:
        /*002c*/ 	.word	0x00000000
        /*0030*/ 	.short	0x0000
        /*0032*/ 	.short	0x0000
        /*0034*/ 	.byte	0x00, 0xf5, 0x21, 0x00


	//----- nvinfo : EIATTR_SPARSE_MMA_MASK
	.align		4
.L_131:
        /*0038*/ 	.byte	0x03, 0x50
        /*003a*/ 	.short	0x0000


	//----- nvinfo : EIATTR_MAXREG_COUNT
	.align		4
        /*003c*/ 	.byte	0x03, 0x1b
        /*003e*/ 	.short	0x00ff


	//----- nvinfo : EIATTR_MERCURY_ISA_VERSION
	.align		4
        /*0040*/ 	.byte	0x03, 0x5f
        /*0042*/ 	.short	0x0101


	//----- nvinfo : EIATTR_VRC_CTA_INIT_COUNT
	.align		4
        /*0044*/ 	.byte	0x02, 0x4a
	.zero		1
	.zero		1


	//----- nvinfo : EIATTR_EXIT_INSTR_OFFSETS
	.align		4
        /*0048*/ 	.byte	0x04, 0x1c
        /*004a*/ 	.short	(.L_133 - .L_132)


	//   ....[0]....
.L_132:
        /*004c*/ 	.word	0x00000070


	//   ....[1]....
        /*0050*/ 	.word	0x00000200


	//----- nvinfo : EIATTR_CBANK_PARAM_SIZE
	.align		4
.L_133:
        /*0054*/ 	.byte	0x03, 0x19
        /*0056*/ 	.short	0x0014


	//----- nvinfo : EIATTR_PARAM_CBANK
	.align		4
        /*0058*/ 	.byte	0x04, 0x0a
        /*005a*/ 	.short	(.L_135 - .L_134)
	.align		4
.L_134:
        /*005c*/ 	.word	index@(.nv.constant0._Z10tanhKernelPfS_i)
        /*0060*/ 	.short	0x0380
        /*0062*/ 	.short	0x0014


	//----- nvinfo : EIATTR_SW_WAR
	.align		4
.L_135:
        /*0064*/ 	.byte	0x04, 0x36
        /*0066*/ 	.short	(.L_137 - .L_136)
.L_136:
        /*0068*/ 	.word	0x00000008
.L_137:


//--------------------- .nv.info._Z13sigmoidKernelPfS_i --------------------------
	.section	.nv.info._Z13sigmoidKernelPfS_i,"",@"SHT_CUDA_INFO"
	.sectionflags	@""
	.align	4


	//----- nvinfo : EIATTR_CUDA_API_VERSION
	.align		4
        /*0000*/ 	.byte	0x04, 0x37
        /*0002*/ 	.short	(.L_139 - .L_138)
.L_138:
        /*0004*/ 	.word	0x00000082


	//----- nvinfo : EIATTR_KPARAM_INFO
	.align		4
.L_139:
        /*0008*/ 	.byte	0x04, 0x17
        /*000a*/ 	.short	(.L_141 - .L_140)
.L_140:
        /*000c*/ 	.word	0x00000000
        /*0010*/ 	.short	0x0002
        /*0012*/ 	.short	0x0010
        /*0014*/ 	.byte	0x00, 0xf0, 0x11, 0x00


	//----- nvinfo : EIATTR_KPARAM_INFO
	.align		4
.L_141:
        /*0018*/ 	.byte	0x04, 0x17
        /*001a*/ 	.short	(.L_143 - .L_142)
.L_142:
        /*001c*/ 	.word	0x00000000
        /*0020*/ 	.short	0x0001
        /*0022*/ 	.short	0x0008
        /*0024*/ 	.byte	0x00, 0xf5, 0x21, 0x00


	//----- nvinfo : EIATTR_KPARAM_INFO
	.align		4
.L_143:
        /*0028*/ 	.byte	0x04, 0x17
        /*002a*/ 	.short	(.L_145 - .L_144)
.L_144:
        /*002c*/ 	.word	0x00000000
        /*0030*/ 	.short	0x0000
        /*0032*/ 	.short	0x0000
        /*0034*/ 	.byte	0x00, 0xf5, 0x21, 0x00


	//----- nvinfo : EIATTR_SPARSE_MMA_MASK
	.align		4
.L_145:
        /*0038*/ 	.byte	0x03, 0x50
        /*003a*/ 	.short	0x0000


	//----- nvinfo : EIATTR_MAXREG_COUNT
	.align		4
        /*003c*/ 	.byte	0x03, 0x1b
        /*003e*/ 	.short	0x00ff


	//----- nvinfo : EIATTR_MERCURY_ISA_VERSION
	.align		4
        /*0040*/ 	.byte	0x03, 0x5f
        /*0042*/ 	.short	0x0101


	//----- nvinfo : EIATTR_VRC_CTA_INIT_COUNT
	.align		4
        /*0044*/ 	.byte	0x02, 0x4a
	.zero		1
	.zero		1


	//----- nvinfo : EIATTR_EXIT_INSTR_OFFSETS
	.align		4
        /*0048*/ 	.byte	0x04, 0x1c
        /*004a*/ 	.short	(.L_147 - .L_146)


	//   ....[0]....
.L_146:
        /*004c*/ 	.word	0x00000070


	//   ....[1]....
        /*0050*/ 	.word	0x00000260


	//----- nvinfo : EIATTR_CRS_STACK_SIZE
	.align		4
.L_147:
        /*0054*/ 	.byte	0x04, 0x1e
        /*0056*/ 	.short	(.L_149 - .L_148)
.L_148:
        /*0058*/ 	.word	0x00000000


	//----- nvinfo : EIATTR_CBANK_PARAM_SIZE
	.align		4
.L_149:
        /*005c*/ 	.byte	0x03, 0x19
        /*005e*/ 	.short	0x0014


	//----- nvinfo : EIATTR_PARAM_CBANK
	.align		4
        /*0060*/ 	.byte	0x04, 0x0a
        /*0062*/ 	.short	(.L_151 - .L_150)
	.align		4
.L_150:
        /*0064*/ 	.word	index@(.nv.constant0._Z13sigmoidKernelPfS_i)
        /*0068*/ 	.short	0x0380
        /*006a*/ 	.short	0x0014


	//----- nvinfo : EIATTR_SW_WAR
	.align		4
.L_151:
        /*006c*/ 	.byte	0x04, 0x36
        /*006e*/ 	.short	(.L_153 - .L_152)
.L_152:
        /*0070*/ 	.word	0x00000008
.L_153:


//--------------------- .nv.info._Z15leakyReluKernelPfS_if --------------------------
	.section	.nv.info._Z15leakyReluKernelPfS_if,"",@"SHT_CUDA_INFO"
	.sectionflags	@""
	.align	4


	//----- nvinfo : EIATTR_CUDA_API_VERSION
	.align		4
        /*0000*/ 	.byte	0x04, 0x37
        /*0002*/ 	.short	(.L_155 - .L_154)
.L_154:
        /*0004*/ 	.word	0x00000082


	//----- nvinfo : EIATTR_KPARAM_INFO
	.align		4
.L_155:
        /*0008*/ 	.byte	0x04, 0x17
        /*000a*/ 	.short	(.L_157 - .L_156)
.L_156:
        /*000c*/ 	.word	0x00000000
        /*0010*/ 	.short	0x0003
        /*0012*/ 	.short	0x0014
        /*0014*/ 	.byte	0x00, 0xf0, 0x11, 0x00


	//----- nvinfo : EIATTR_KPARAM_INFO
	.align		4
.L_157:
        /*0018*/ 	.byte	0x04, 0x17
        /*001a*/ 	.short	(.L_159 - .L_158)
.L_158:
        /*001c*/ 	.word	0x00000000
        /*0020*/ 	.short	0x0002
        /*0022*/ 	.short	0x0010
        /*0024*/ 	.byte	0x00, 0xf0, 0x11, 0x00


	//----- nvinfo : EIATTR_KPARAM_INFO
	.align		4
.L_159:
        /*0028*/ 	.byte	0x04, 0x17
        /*002a*/ 	.short	(.L_161 - .L_160)
.L_160:
        /*002c*/ 	.word	0x00000000
        /*0030*/ 	.short	0x0001
        /*0032*/ 	.short	0x0008
        /*0034*/ 	.byte	0x00, 0xf5, 0x21, 0x00


	//----- nvinfo : EIATTR_KPARAM_INFO
	.align		4
.L_161:
        /*0038*/ 	.byte	0x04, 0x17
        /*003a*/ 	.short	(.L_163 - .L_162)
.L_162:
        /*003c*/ 	.word	0x00000000
        /*0040*/ 	.short	0x0000
        /*0042*/ 	.short	0x0000
        /*0044*/ 	.byte	0x00, 0xf5, 0x21, 0x00


	//----- nvinfo : EIATTR_SPARSE_MMA_MASK
	.align		4
.L_163:
        /*0048*/ 	.byte	0x03, 0x50
        /*004a*/ 	.short	0x0000


	//----- nvinfo : EIATTR_MAXREG_COUNT
	.align		4
        /*004c*/ 	.byte	0x03, 0x1b
        /*004e*/ 	.short	0x00ff


	//----- nvinfo : EIATTR_MERCURY_ISA_VERSION
	.align		4
        /*0050*/ 	.byte	0x03, 0x5f
        /*0052*/ 	.short	0x0101


	//----- nvinfo : EIATTR_VRC_CTA_INIT_COUNT
	.align		4
        /*0054*/ 	.byte	0x02, 0x4a
	.zero		1
	.zero		1


	//----- nvinfo : EIATTR_EXIT_INSTR_OFFSETS
	.align		4
        /*0058*/ 	.byte	0x04, 0x1c
        /*005a*/ 	.short	(.L_165 - .L_164)


	//   ....[0]....
.L_164:
        /*005c*/ 	.word	0x00000070


	//   ....[1]....
        /*0060*/ 	.word	0x00000120


	//----- nvinfo : EIATTR_CBANK_PARAM_SIZE
	.align		4
.L_165:
        /*0064*/ 	.byte	0x03, 0x19
        /*0066*/ 	.short	0x0018


	//----- nvinfo : EIATTR_PARAM_CBANK
	.align		4
        /*0068*/ 	.byte	0x04, 0x0a
        /*006a*/ 	.short	(.L_167 - .L_166)
	.align		4
.L_166:
        /*006c*/ 	.word	index@(.nv.constant0._Z15leakyReluKernelPfS_if)
        /*0070*/ 	.short	0x0380
        /*0072*/ 	.short	0x0018


	//----- nvinfo : EIATTR_SW_WAR
	.align		4
.L_167:
        /*0074*/ 	.byte	0x04, 0x36
        /*0076*/ 	.short	(.L_169 - .L_168)
.L_168:
        /*0078*/ 	.word	0x00000008
.L_169:


//--------------------- .nv.callgraph             --------------------------
	.section	.nv.callgraph,"",@"SHT_CUDA_CALLGRAPH"
	.align	4
	.sectionentsize	8
	.align		4
        /*0000*/ 	.word	0x00000000
	.align		4
        /*0004*/ 	.word	0xffffffff
	.align		4
        /*0008*/ 	.word	index@(_Z13softmaxKernelPfS_ii)
	.align		4
        /*000c*/ 	.word	index@(vprintf)
	.align		4
        /*0010*/ 	.word	index@(_Z10reluKernelPfS_i)
	.align		4
        /*0014*/ 	.word	index@(vprintf)
	.align		4
        /*0018*/ 	.word	0x00000000
	.align		4
        /*001c*/ 	.word	0xfffffffe
	.align		4
        /*0020*/ 	.word	0x00000000
	.align		4
        /*0024*/ 	.word	0xfffffffd
	.align		4
        /*0028*/ 	.word	0x00000000
	.align		4
        /*002c*/ 	.word	0xfffffffc


//--------------------- .nv.constant4             --------------------------
	.section	.nv.constant4,"a",@progbits
	.align	8
	.align		8
.nv.constant4:
        /*0000*/ 	.dword	vprintf
	.align		8
        /*0008*/ 	.dword	$str
	.align		8
        /*0010*/ 	.dword	$str$1


//--------------------- .text._Z13softmaxKernelPfS_ii --------------------------
	.section	.text._Z13softmaxKernelPfS_ii,"ax",@progbits
	.align	128
        .global         _Z13softmaxKernelPfS_ii
        .type           _Z13softmaxKernelPfS_ii,@function
        .size           _Z13softmaxKernelPfS_ii,(.L_x_44 - _Z13softmaxKernelPfS_ii)
        .other          _Z13softmaxKernelPfS_ii,@"STO_CUDA_ENTRY STV_DEFAULT"
_Z13softmaxKernelPfS_ii:
.text._Z13softmaxKernelPfS_ii:
[----:B------:R-:W0:Y:S01]  /*0000*/  LDC R1, c[0x0][0x37c] ;  /* 0x0000df00ff017b82 */ /* 0x000e220000000800 */
[----:B------:R-:W1:Y:S01]  /*0010*/  S2R R16, SR_TID.X ;  /* 0x0000000000107919 */ /* 0x000e620000002100 */
[----:B------:R-:W1:Y:S01]  /*0020*/  LDCU UR7, c[0x0][0x394] ;  /* 0x00007280ff0777ac */ /* 0x000e620008000800 */
[----:B0-----:R-:W-:Y:S01]  /*0030*/  IADD3 R1, PT, PT, R1, -0x120, RZ ;  /* 0xfffffee001017810 */ /* 0x001fe20007ffe0ff */
[----:B------:R-:W0:Y:S01]  /*0040*/  LDCU UR6, c[0x0][0x2fc] ;  /* 0x00005f80ff0677ac */ /* 0x000e220008000800 */
[----:B-1----:R-:W-:-:S13]  /*0050*/  ISETP.GE.AND P0, PT, R16, UR7, PT ;  /* 0x0000000710007c0c */ /* 0x002fda000bf06270 */
[----:B0-----:R-:W-:Y:S05]  /*0060*/  @P0 EXIT ;  /* 0x000000000000094d */ /* 0x001fea0003800000 */
[----:B------:R-:W0:Y:S01]  /*0070*/  S2R R22, SR_CTAID.X ;  /* 0x0000000000167919 */ /* 0x000e220000002500 */
[----:B------:R-:W1:Y:S01]  /*0080*/  LDC.64 R10, c[0x0][0x380] ;  /* 0x0000e000ff0a7b82 */ /* 0x000e620000000a00 */
[----:B------:R-:W2:Y:S01]  /*0090*/  LDCU.64 UR4, c[0x0][0x358] ;  /* 0x00006b00ff0477ac */ /* 0x000ea20008000a00 */
[----:B0-----:R-:W-:-:S04]  /*00a0*/  IMAD R7, R22, UR7, RZ ;  /* 0x0000000716077c24 */ /* 0x001fc8000f8e02ff */
[----:B-1----:R-:W-:-:S05]  /*00b0*/  IMAD.WIDE.U32 R2, R7, 0x4, R10 ;  /* 0x0000000407027825 */ /* 0x002fca00078e000a */
[----:B--2---:R0:W5:Y:S01]  /*00c0*/  LDG.E R0, desc[UR4][R2.64] ;  /* 0x0000000402007981 */ /* 0x004162000c1e1900 */
[----:B------:R-:W1:Y:S01]  /*00d0*/  LDC R6, c[0x0][0x2f8] ;  /* 0x0000be00ff067b82 */ /* 0x000e620000000800 */
[----:B------:R-:W-:-:S09]  /*00e0*/  UISETP.GE.U32.AND UP0, UPT, UR7, 0x2, UPT ;  /* 0x000000020700788c */ /* 0x000fd2000bf06070 */
[----:B0-----:R-:W-:Y:S05]  /*00f0*/  BRA.U !UP0, `(.L_x_0) ;  /* 0x0000000508807547 */ /* 0x001fea000b800000 */
[C---:B------:R-:W-:Y:S02]  /*0100*/  IADD3 R4, PT, PT, R7.reuse, 0x2, RZ ;  /* 0x0000000207047810 */ /* 0x040fe40007ffe0ff */
[----:B------:R-:W-:Y:S02]  /*0110*/  LOP3.LUT R5, RZ, R7, RZ, 0x33, !PT ;  /* 0x00000007ff057212 */ /* 0x000fe400078e33ff */
[----:B------:R-:W-:-:S04]  /*0120*/  VIADDMNMX R4, R7, UR7, R4, !PT ;  /* 0x0000000707047c46 */ /* 0x000fc8000f800104 */
[----:B------:R-:W-:-:S04]  /*0130*/  IADD3 R8, PT, PT, R4, -0x2, -R7 ;  /* 0xfffffffe04087810 */ /* 0x000fc80007ffe807 */
[----:B------:R-:W-:Y:S02]  /*0140*/  ISETP.GE.U32.AND P0, PT, R8, 0xf, PT ;  /* 0x0000000f0800780c */ /* 0x000fe40003f06070 */
[----:B------:R-:W-:Y:S02]  /*0150*/  IADD3 R8, PT, PT, R4, R5, RZ ;  /* 0x0000000504087210 */ /* 0x000fe40007ffe0ff */
[----:B------:R-:W-:Y:S02]  /*0160*/  IADD3 R4, PT, PT, R7, 0x1, RZ ;  /* 0x0000000107047810 */ /* 0x000fe40007ffe0ff */
[----:B------:R-:W-:-:S07]  /*0170*/  LOP3.LUT R23, R8, 0xf, RZ, 0xc0, !PT ;  /* 0x0000000f08177812 */ /* 0x000fce00078ec0ff */
[----:B------:R-:W-:Y:S05]  /*0180*/  @!P0 BRA `(.L_x_1) ;  /* 0x00000000009c8947 */ /* 0x000fea0003800000 */
[----:B------:R-:W-:Y:S01]  /*0190*/  IMAD.WIDE.U32 R4, R4, 0x4, R10 ;  /* 0x0000000404047825 */ /* 0x000fe200078e000a */
[----:B------:R-:W-:-:S03]  /*01a0*/  LOP3.LUT R10, R8, 0xfffffff0, RZ, 0xc0, !PT ;  /* 0xfffffff0080a7812 */ /* 0x000fc600078ec0ff */
[----:B------:R-:W-:Y:S01]  /*01b0*/  IMAD.MOV.U32 R9, RZ, RZ, R7 ;  /* 0x000000ffff097224 */ /* 0x000fe200078e0007 */
[----:B------:R-:W-:Y:S02]  /*01c0*/  IADD3 R11, P0, PT, R4, 0x20, RZ ;  /* 0x00000020040b7810 */ /* 0x000fe40007f1e0ff */
[----:B------:R-:W-:Y:S02]  /*01d0*/  IADD3 R10, PT, PT, -R10, RZ, RZ ;  /* 0x000000ff0a0a7210 */ /* 0x000fe40007ffe1ff */
[----:B------:R-:W-:-:S09]  /*01e0*/  IADD3.X R12, PT, PT, RZ, R5, RZ, P0, !PT ;  /* 0x00000005ff0c7210 */ /* 0x000fd200007fe4ff */
.L_x_2:
[----:B------:R-:W-:Y:S02]  /*01f0*/  MOV R4, R11 ;  /* 0x0000000b00047202 */ /* 0x000fe40000000f00 */
[----:B------:R-:W-:-:S05]  /*0200*/  MOV R5, R12 ;  /* 0x0000000c00057202 */ /* 0x000fca0000000f00 */
[----:B------:R-:W2:Y:S04]  /*0210*/  LDG.E R17, desc[UR4][R4.64+-0x20] ;  /* 0xffffe00404117981 */ /* 0x000ea8000c1e1900 */
[----:B------:R-:W2:Y:S04]  /*0220*/  LDG.E R19, desc[UR4][R4.64+-0x1c] ;  /* 0xffffe40404137981 */ /* 0x000ea8000c1e1900 */
[----:B------:R-:W3:Y:S04]  /*0230*/  LDG.E R20, desc[UR4][R4.64+-0x18] ;  /* 0xffffe80404147981 */ /* 0x000ee8000c1e1900 */
[----:B------:R-:W3:Y:S04]  /*0240*/  LDG.E R21, desc[UR4][R4.64+-0x14] ;  /* 0xffffec0404157981 */ /* 0x000ee8000c1e1900 */
[----:B------:R-:W4:Y:S04]  /*0250*/  LDG.E R11, desc[UR4][R4.64+-0x10] ;  /* 0xfffff004040b7981 */ /* 0x000f28000c1e1900 */
[----:B------:R-:W4:Y:S04]  /*0260*/  LDG.E R12, desc[UR4][R4.64+-0xc] ;  /* 0xfffff404040c7981 */ /* 0x000f28000c1e1900 */
[----:B------:R-:W4:Y:S04]  /*0270*/  LDG.E R13, desc[UR4][R4.64+-0x8] ;  /* 0xfffff804040d7981 */ /* 0x000f28000c1e1900 */
[----:B------:R-:W4:Y:S04]  /*0280*/  LDG.E R14, desc[UR4][R4.64+-0x4] ;  /* 0xfffffc04040e7981 */ /* 0x000f28000c1e1900 */
[----:B------:R-:W4:Y:S04]  /*0290*/  LDG.E R15, desc[UR4][R4.64] ;  /* 0x00000004040f7981 */ /* 0x000f28000c1e1900 */
[----:B------:R-:W4:Y:S04]  /*02a0*/  LDG.E R18, desc[UR4][R4.64+0x4] ;  /* 0x0000040404127981 */ /* 0x000f28000c1e1900 */
[----:B------:R-:W4:Y:S01]  /*02b0*/  LDG.E R24, desc[UR4][R4.64+0x10] ;  /* 0x0000100404187981 */ /* 0x000f22000c1e1900 */
[----:B--2--5:R-:W-:-:S03]  /*02c0*/  FMNMX3 R19, R0, R17, R19, !PT ;  /* 0x0000001100137276 */ /* 0x024fc60007800013 */
[----:B------:R-:W2:Y:S04]  /*02d0*/  LDG.E R17, desc[UR4][R4.64+0x8] ;  /* 0x0000080404117981 */ /* 0x000ea8000c1e1900 */
[----:B------:R-:W2:Y:S01]  /*02e0*/  LDG.E R0, desc[UR4][R4.64+0xc] ;  /* 0x00000c0404007981 */ /* 0x000ea2000c1e1900 */
[----:B---3--:R-:W-:-:S03]  /*02f0*/  FMNMX3 R25, R19, R20, R21, !PT ;  /* 0x0000001413197276 */ /* 0x008fc60007800015 */
[----:B------:R-:W3:Y:S04]  /*0300*/  LDG.E R19, desc[UR4][R4.64+0x14] ;  /* 0x0000140404137981 */ /* 0x000ee8000c1e1900 */
[----:B------:R-:W3:Y:S04]  /*0310*/  LDG.E R21, desc[UR4][R4.64+0x18] ;  /* 0x0000180404157981 */ /* 0x000ee8000c1e1900 */
[----:B------:R-:W3:Y:S01]  /*0320*/  LDG.E R20, desc[UR4][R4.64+0x1c] ;  /* 0x00001c0404147981 */ /* 0x000ee2000c1e1900 */
[----:B----4-:R-:W-:Y:S01]  /*0330*/  FMNMX3 R11, R25, R11, R12, !PT ;  /* 0x0000000b190b7276 */ /* 0x010fe2000780000c */
[----:B------:R-:W-:-:S03]  /*0340*/  VIADD R10, R10, 0x10 ;  /* 0x000000100a0a7836 */ /* 0x000fc60000000000 */
[----:B------:R-:W-:Y:S02]  /*0350*/  FMNMX3 R11, R11, R13, R14, !PT ;  /* 0x0000000d0b0b7276 */ /* 0x000fe4000780000e */
[----:B------:R-:W-:Y:S02]  /*0360*/  ISETP.NE.AND P0, PT, R10, RZ, PT ;  /* 0x000000ff0a00720c */ /* 0x000fe40003f05270 */
[----:B------:R-:W-:Y:S02]  /*0370*/  FMNMX3 R11, R11, R15, R18, !PT ;  /* 0x0000000f0b0b7276 */ /* 0x000fe40007800012 */
[----:B------:R-:W-:Y:S02]  /*0380*/  IADD3 R9, PT, PT, R9, 0x10, RZ ;  /* 0x0000001009097810 */ /* 0x000fe40007ffe0ff */
[----:B--2---:R-:W-:Y:S02]  /*0390*/  FMNMX3 R0, R11, R17, R0, !PT ;  /* 0x000000110b007276 */ /* 0x004fe40007800000 */
[----:B------:R-:W-:-:S02]  /*03a0*/  IADD3 R11, P1, PT, R4, 0x40, RZ ;  /* 0x00000040040b7810 */ /* 0x000fc40007f3e0ff */
[----:B---3--:R-:W-:Y:S02]  /*03b0*/  FMNMX3 R0, R0, R24, R19, !PT ;  /* 0x0000001800007276 */ /* 0x008fe40007800013 */
[----:B------:R-:W-:Y:S02]  /*03c0*/  IADD3.X R12, PT, PT, RZ, R5, RZ, P1, !PT ;  /* 0x00000005ff0c7210 */ /* 0x000fe40000ffe4ff */
[----:B------:R-:W-:Y:S01]  /*03d0*/  FMNMX3 R0, R0, R21, R20, !PT ;  /* 0x0000001500007276 */ /* 0x000fe20007800014 */
[----:B------:R-:W-:Y:S06]  /*03e0*/  @P0 BRA `(.L_x_2) ;  /* 0xfffffffc00800947 */ /* 0x000fec000383ffff */
[----:B------:R-:W-:-:S07]  /*03f0*/  IADD3 R4, PT, PT, R9, 0x1, RZ ;  /* 0x0000000109047810 */ /* 0x000fce0007ffe0ff */
.L_x_1:
[----:B------:R-:W-:-:S13]  /*0400*/  ISETP.NE.AND P0, PT, R23, RZ, PT ;  /* 0x000000ff1700720c */ /* 0x000fda0003f05270 */
[----:B------:R-:W-:Y:S05]  /*0410*/  @!P0 BRA `(.L_x_0) ;  /* 0x0000000000b88947 */ /* 0x000fea0003800000 */
[----:B------:R-:W-:Y:S02]  /*0420*/  ISETP.GE.U32.AND P0, PT, R23, 0x8, PT ;  /* 0x000000081700780c */ /* 0x000fe40003f06070 */
[----:B------:R-:W-:-:S04]  /*0430*/  LOP3.LUT R19, R8, 0x7, RZ, 0xc0, !PT ;  /* 0x0000000708137812 */ /* 0x000fc800078ec0ff */
[----:B------:R-:W-:-:S07]  /*0440*/  ISETP.NE.AND P1, PT, R19, RZ, PT ;  /* 0x000000ff1300720c */ /* 0x000fce0003f25270 */
[----:B------:R-:W-:Y:S06]  /*0450*/  @!P0 BRA `(.L_x_3) ;  /* 0x00000000003c8947 */ /* 0x000fec0003800000 */
[----:B------:R-:W0:Y:S02]  /*0460*/  LDC.64 R10, c[0x0][0x380] ;  /* 0x0000e000ff0a7b82 */ /* 0x000e240000000a00 */
[----:B0-----:R-:W-:-:S05]  /*0470*/  IMAD.WIDE.U32 R10, R4, 0x4, R10 ;  /* 0x00000004040a7825 */ /* 0x001fca00078e000a */
[----:B------:R-:W2:Y:S04]  /*0480*/  LDG.E R5, desc[UR4][R10.64] ;  /* 0x000000040a057981 */ /* 0x000ea8000c1e1900 */
[----:B------:R-:W2:Y:S04]  /*0490*/  LDG.E R9, desc[UR4][R10.64+0x4] ;  /* 0x000004040a097981 */ /* 0x000ea8000c1e1900 */
[----:B------:R-:W3:Y:S04]  /*04a0*/  LDG.E R12, desc[UR4][R10.64+0x8] ;  /* 0x000008040a0c7981 */ /* 0x000ee8000c1e1900 */
[----:B------:R-:W3:Y:S04]  /*04b0*/  LDG.E R13, desc[UR4][R10.64+0xc] ;  /* 0x00000c040a0d7981 */ /* 0x000ee8000c1e1900 */
[----:B------:R-:W4:Y:S04]  /*04c0*/  LDG.E R14, desc[UR4][R10.64+0x10] ;  /* 0x000010040a0e7981 */ /* 0x000f28000c1e1900 */
[----:B------:R-:W4:Y:S04]  /*04d0*/  LDG.E R15, desc[UR4][R10.64+0x14] ;  /* 0x000014040a0f7981 */ /* 0x000f28000c1e1900 */
[----:B------:R-:W4:Y:S04]  /*04e0*/  LDG.E R18, desc[UR4][R10.64+0x18] ;  /* 0x000018040a127981 */ /* 0x000f28000c1e1900 */
[----:B------:R-:W4:Y:S01]  /*04f0*/  LDG.E R17, desc[UR4][R10.64+0x1c] ;  /* 0x00001c040a117981 */ /* 0x000f22000c1e1900 */
[----:B------:R-:W-:-:S02]  /*0500*/  IADD3 R4, PT, PT, R4, 0x8, RZ ;  /* 0x0000000804047810 */ /* 0x000fc40007ffe0ff */
[----:B--2--5:R-:W-:-:S04]  /*0510*/  FMNMX3 R5, R0, R5, R9, !PT ;  /* 0x0000000500057276 */ /* 0x024fc80007800009 */
[----:B---3--:R-:W-:-:S04]  /*0520*/  FMNMX3 R5, R5, R12, R13, !PT ;  /* 0x0000000c05057276 */ /* 0x008fc8000780000d */
[----:B----4-:R-:W-:-:S04]  /*0530*/  FMNMX3 R5, R5, R14, R15, !PT ;  /* 0x0000000e05057276 */ /* 0x010fc8000780000f */
[----:B------:R-:W-:-:S07]  /*0540*/  FMNMX3 R0, R5, R18, R17, !PT ;  /* 0x0000001205007276 */ /* 0x000fce0007800011 */
.L_x_3:
        /* <DEDUP_REMOVED lines=10> */
[----:B------:R-:W3:Y:S01]  /*05f0*/  LDG.E R12, desc[UR4][R8.64+0xc] ;  /* 0x00000c04080c7981 */ /* 0x000ee2000c1e1900 */
[----:B------:R-:W-:Y:S01]  /*0600*/  VIADD R4, R4, 0x4 ;  /* 0x0000000404047836 */ /* 0x000fe20000000000 */
[----:B--2--5:R-:W-:-:S04]  /*0610*/  FMNMX3 R0, R0, R5, R11, !PT ;  /* 0x0000000500007276 */ /* 0x024fc8000780000b */
[----:B---3--:R-:W-:-:S07]  /*0620*/  FMNMX3 R0, R0, R13, R12, !PT ;  /* 0x0000000d00007276 */ /* 0x008fce000780000c */
.L_x_4:
[----:B------:R-:W-:Y:S05]  /*0630*/  @!P1 BRA `(.L_x_0) ;  /* 0x0000000000309947 */ /* 0x000fea0003800000 */
[----:B------:R-:W0:Y:S01]  /*0640*/  LDC.64 R8, c[0x0][0x380] ;  /* 0x0000e000ff087b82 */ /* 0x000e220000000a00 */
[----:B------:R-:W-:Y:S01]  /*0650*/  IADD3 R10, PT, PT, -R10, RZ, RZ ;  /* 0x000000ff0a0a7210 */ /* 0x000fe20007ffe1ff */
[----:B0-----:R-:W-:-:S05]  /*0660*/  IMAD.WIDE.U32 R4, R4, 0x4, R8 ;  /* 0x0000000404047825 */ /* 0x001fca00078e0008 */
[----:B------:R-:W-:-:S07]  /*0670*/  MOV R9, R5 ;  /* 0x0000000500097202 */ /* 0x000fce0000000f00 */
.L_x_5:
[----:B------:R-:W-:-:S06]  /*0680*/  MOV R5, R9 ;  /* 0x0000000900057202 */ /* 0x000fcc0000000f00 */
[----:B------:R0:W2:Y:S01]  /*0690*/  LDG.E R5, desc[UR4][R4.64] ;  /* 0x0000000404057981 */ /* 0x0000a2000c1e1900 */
[----:B------:R-:W-:-:S04]  /*06a0*/  IADD3 R10, PT, PT, R10, 0x1, RZ ;  /* 0x000000010a0a7810 */ /* 0x000fc80007ffe0ff */
[----:B------:R-:W-:Y:S02]  /*06b0*/  ISETP.NE.AND P0, PT, R10, RZ, PT ;  /* 0x000000ff0a00720c */ /* 0x000fe40003f05270 */
[----:B0-----:R-:W-:-:S05]  /*06c0*/  IADD3 R4, P1, PT, R4, 0x4, RZ ;  /* 0x0000000404047810 */ /* 0x001fca0007f3e0ff */
[----:B------:R-:W-:Y:S01]  /*06d0*/  IMAD.X R9, RZ, RZ, R9, P1 ;  /* 0x000000ffff097224 */ /* 0x000fe200008e0609 */
[----:B--2--5:R-:W-:-:S05]  /*06e0*/  FMNMX R0, R5, R0, !PT ;  /* 0x0000000005007209 */ /* 0x024fca0007800000 */
[----:B------:R-:W-:Y:S05]  /*06f0*/  @P0 BRA `(.L_x_5) ;  /* 0xfffffffc00e00947 */ /* 0x000fea000383ffff */
.L_x_0:
[----:B------:R-:W0:Y:S01]  /*0700*/  LDC R17, c[0x0][0x394] ;  /* 0x0000e500ff117b82 */ /* 0x000e220000000800 */
[----:B------:R-:W-:Y:S02]  /*0710*/  CS2R R20, SRZ ;  /* 0x0000000000147805 */ /* 0x000fe4000001ff00 */
[C---:B0-----:R-:W-:Y:S02]  /*0720*/  ISETP.GE.U32.AND P1, PT, R17.reuse, 0x8, PT ;  /* 0x000000081100780c */ /* 0x041fe40003f26070 */
[----:B------:R-:W-:-:S04]  /*0730*/  LOP3.LUT R24, R17, 0x7, RZ, 0xc0, !PT ;  /* 0x0000000711187812 */ /* 0x000fc800078ec0ff */
[----:B------:R-:W-:-:S07]  /*0740*/  ISETP.NE.AND P0, PT, R24, RZ, PT ;  /* 0x000000ff1800720c */ /* 0x000fce0003f05270 */
[----:B------:R-:W-:Y:S06]  /*0750*/  @!P1 BRA `(.L_x_6) ;  /* 0x0000000400ac9947 */ /* 0x000fec0003800000 */
[----:B------:R-:W0:Y:S01]  /*0760*/  LDC.64 R2, c[0x0][0x380] ;  /* 0x0000e000ff027b82 */ /* 0x000e220000000a00 */
[----:B------:R-:W-:Y:S01]  /*0770*/  LOP3.LUT R20, R17, 0x7ffffff8, RZ, 0xc0, !PT ;  /* 0x7ffffff811147812 */ /* 0x000fe200078ec0ff */
[----:B------:R-:W-:Y:S01]  /*0780*/  HFMA2 R21, -RZ, RZ, 0, 0 ;  /* 0x00000000ff157431 */ /* 0x000fe200000001ff */
[----:B------:R-:W-:Y:S02]  /*0790*/  IADD3 R18, PT, PT, R1, 0x10, RZ ;  /* 0x0000001001127810 */ /* 0x000fe40007ffe0ff */
[----:B------:R-:W-:Y:S01]  /*07a0*/  IADD3 R19, PT, PT, -R20, RZ, RZ ;  /* 0x000000ff14137210 */ /* 0x000fe20007ffe1ff */
[----:B0-----:R-:W-:-:S03]  /*07b0*/  IMAD.WIDE.U32 R2, R7, 0x4, R2 ;  /* 0x0000000407027825 */ /* 0x001fc600078e0002 */
[----:B------:R-:W-:-:S04]  /*07c0*/  IADD3 R8, P1, PT, R2, 0x10, RZ ;  /* 0x0000001002087810 */ /* 0x000fc80007f3e0ff */
[----:B------:R-:W-:-:S09]  /*07d0*/  IADD3.X R5, PT, PT, RZ, R3, RZ, P1, !PT ;  /* 0x00000003ff057210 */ /* 0x000fd20000ffe4ff */
.L_x_7:
[----:B------:R-:W-:-:S05]  /*07e0*/  IMAD.MOV.U32 R4, RZ, RZ, R8 ;  /* 0x000000ffff047224 */ /* 0x000fca00078e0008 */
[----:B------:R-:W2:Y:S04]  /*07f0*/  LDG.E R9, desc[UR4][R4.64+-0x10] ;  /* 0xfffff00404097981 */ /* 0x000ea8000c1e1900 */
[----:B------:R-:W3:Y:S04]  /*0800*/  LDG.E R23, desc[UR4][R4.64+-0xc] ;  /* 0xfffff40404177981 */ /* 0x000ee8000c1e1900 */
[----:B------:R-:W4:Y:S04]  /*0810*/  LDG.E R15, desc[UR4][R4.64+-0x8] ;  /* 0xfffff804040f7981 */ /* 0x000f28000c1e1900 */
[----:B------:R-:W4:Y:S01]  /*0820*/  LDG.E R11, desc[UR4][R4.64+-0x4] ;  /* 0xfffffc04040b7981 */ /* 0x000f22000c1e1900 */
[----:B------:R-:W-:-:S02]  /*0830*/  MOV R14, 0x3bbb989d ;  /* 0x3bbb989d000e7802 */ /* 0x000fc40000000f00 */
[----:B------:R-:W-:Y:S01]  /*0840*/  MOV R13, 0x437c0000 ;  /* 0x437c0000000d7802 */ /* 0x000fe20000000f00 */
[----:B------:R-:W4:Y:S01]  /*0850*/  LDG.E R27, desc[UR4][R4.64+0xc] ;  /* 0x00000c04041b7981 */ /* 0x000f22000c1e1900 */
[----:B--2--5:R-:W-:-:S04]  /*0860*/  FADD R25, R9, -R0 ;  /* 0x8000000009197221 */ /* 0x024fc80000000000 */
[----:B------:R-:W-:Y:S01]  /*0870*/  FFMA.SAT R8, R25, R14, 0.5 ;  /* 0x3f00000019087423 */ /* 0x000fe2000000200e */
[----:B---3--:R-:W-:-:S03]  /*0880*/  FADD R23, R23, -R0 ;  /* 0x8000000017177221 */ /* 0x008fc60000000000 */
[-C--:B------:R-:W-:Y:S01]  /*0890*/  FFMA.RM R8, R8, R13.reuse, 12582913 ;  /* 0x4b40000108087423 */ /* 0x080fe2000000400d */
[----:B------:R-:W-:Y:S01]  /*08a0*/  FFMA.SAT R12, R23, R14, 0.5 ;  /* 0x3f000000170c7423 */ /* 0x000fe2000000200e */
[----:B----4-:R-:W-:Y:S02]  /*08b0*/  FADD R15, R15, -R0 ;  /* 0x800000000f0f7221 */ /* 0x010fe40000000000 */
[----:B------:R-:W-:Y:S01]  /*08c0*/  FADD R10, R8, -12583039 ;  /* 0xcb40007f080a7421 */ /* 0x000fe20000000000 */
[----:B------:R-:W-:-:S03]  /*08d0*/  FFMA.RM R9, R12, R13, 12582913 ;  /* 0x4b4000010c097423 */ /* 0x000fc6000000400d */
[----:B------:R-:W-:-:S04]  /*08e0*/  FFMA R10, R25, 1.4426950216293334961, -R10 ;  /* 0x3fb8aa3b190a7823 */ /* 0x000fc8000000080a */
[----:B------:R-:W-:Y:S01]  /*08f0*/  FFMA R12, R25, 1.925963033500011079e-08, R10 ;  /* 0x32a57060190c7823 */ /* 0x000fe2000000000a */
[----:B------:R-:W-:-:S04]  /*0900*/  FADD R10, R9, -12583039 ;  /* 0xcb40007f090a7421 */ /* 0x000fc80000000000 */
[C---:B------:R-:W-:Y:S01]  /*0910*/  FFMA R10, R23.reuse, 1.4426950216293334961, -R10 ;  /* 0x3fb8aa3b170a7823 */ /* 0x040fe2000000080a */
[----:B------:R-:W0:Y:S03]  /*0920*/  MUFU.EX2 R12, R12 ;  /* 0x0000000c000c7308 */ /* 0x000e260000000800 */
[----:B------:R-:W-:Y:S01]  /*0930*/  FFMA R26, R23, 1.925963033500011079e-08, R10 ;  /* 0x32a57060171a7823 */ /* 0x000fe2000000000a */
[----:B------:R-:W-:Y:S01]  /*0940*/  FFMA.SAT R10, R15, R14, 0.5 ;  /* 0x3f0000000f0a7423 */ /* 0x000fe2000000200e */
[----:B------:R-:W-:-:S03]  /*0950*/  FADD R23, R11, -R0 ;  /* 0x800000000b177221 */ /* 0x000fc60000000000 */
[-C--:B------:R-:W-:Y:S01]  /*0960*/  FFMA.RM R10, R10, R13.reuse, 12582913 ;  /* 0x4b4000010a0a7423 */ /* 0x080fe2000000400d */
[----:B------:R-:W-:Y:S01]  /*0970*/  FFMA.SAT R11, R23, R14, 0.5 ;  /* 0x3f000000170b7423 */ /* 0x000fe2000000200e */
[----:B------:R-:W2:Y:S02]  /*0980*/  MUFU.EX2 R26, R26 ;  /* 0x0000001a001a7308 */ /* 0x000ea40000000800 */
[----:B------:R-:W-:Y:S01]  /*0990*/  FADD R28, R10, -12583039 ;  /* 0xcb40007f0a1c7421 */ /* 0x000fe20000000000 */
[----:B------:R-:W-:-:S03]  /*09a0*/  FFMA.RM R11, R11, R13, 12582913 ;  /* 0x4b4000010b0b7423 */ /* 0x000fc6000000400d */
[----:B------:R-:W-:-:S04]  /*09b0*/  FFMA R28, R15, 1.4426950216293334961, -R28 ;  /* 0x3fb8aa3b0f1c7823 */ /* 0x000fc8000000081c */
[----:B------:R-:W-:Y:S01]  /*09c0*/  FFMA R28, R15, 1.925963033500011079e-08, R28 ;  /* 0x32a570600f1c7823 */ /* 0x000fe2000000001c */
[----:B------:R-:W-:-:S05]  /*09d0*/  SHF.L.U32 R15, R8, 0x17, RZ ;  /* 0x00000017080f7819 */ /* 0x000fca00000006ff */
[----:B0-----:R-:W-:Y:S01]  /*09e0*/  FMUL R8, R15, R12 ;  /* 0x0000000c0f087220 */ /* 0x001fe20000400000 */
[----:B------:R-:W-:-:S04]  /*09f0*/  FADD R15, R11, -12583039 ;  /* 0xcb40007f0b0f7421 */ /* 0x000fc80000000000 */
[----:B------:R-:W-:-:S04]  /*0a00*/  FFMA R15, R23, 1.4426950216293334961, -R15 ;  /* 0x3fb8aa3b170f7823 */ /* 0x000fc8000000080f */
[----:B------:R-:W-:Y:S02]  /*0a10*/  FFMA R12, R23, 1.925963033500011079e-08, R15 ;  /* 0x32a57060170c7823 */ /* 0x000fe4000000000f */
[----:B------:R-:W3:Y:S01]  /*0a20*/  LDG.E R23, desc[UR4][R4.64] ;  /* 0x0000000404177981 */ /* 0x000ee2000c1e1900 */
[----:B------:R-:W0:Y:S01]  /*0a30*/  MUFU.EX2 R25, R28 ;  /* 0x0000001c00197308 */ /* 0x000e220000000800 */
[----:B------:R-:W-:Y:S02]  /*0a40*/  SHF.L.U32 R9, R9, 0x17, RZ ;  /* 0x0000001709097819 */ /* 0x000fe400000006ff */
[----:B------:R-:W4:Y:S01]  /*0a50*/  LDG.E R15, desc[UR4][R4.64+0x4] ;  /* 0x00000404040f7981 */ /* 0x000f22000c1e1900 */
[----:B------:R-:W-:Y:S02]  /*0a60*/  IMAD.SHL.U32 R10, R10, 0x800000, RZ ;  /* 0x008000000a0a7824 */ /* 0x000fe400078e00ff */
[----:B--2---:R-:W-:Y:S02]  /*0a70*/  FMUL R9, R9, R26 ;  /* 0x0000001a09097220 */ /* 0x004fe40000400000 */
[----:B0-----:R-:W-:-:S02]  /*0a80*/  FMUL R10, R10, R25 ;  /* 0x000000190a0a7220 */ /* 0x001fc40000400000 */
[----:B------:R-:W2:Y:S01]  /*0a90*/  LDG.E R25, desc[UR4][R4.64+0x8] ;  /* 0x0000080404197981 */ /* 0x000ea2000c1e1900 */
[----:B------:R-:W0:Y:S01]  /*0aa0*/  MUFU.EX2 R12, R12 ;  /* 0x0000000c000c7308 */ /* 0x000e220000000800 */
[----:B------:R-:W-:Y:S01]  /*0ab0*/  FADD R26, R8, R21 ;  /* 0x00000015081a7221 */ /* 0x000fe20000000000 */
[----:B------:R-:W-:-:S03]  /*0ac0*/  SHF.L.U32 R11, R11, 0x17, RZ ;  /* 0x000000170b0b7819 */ /* 0x000fc600000006ff */
[----:B------:R-:W-:Y:S02]  /*0ad0*/  FADD R21, R26, R9 ;  /* 0x000000091a157221 */ /* 0x000fe40000000000 */
[----:B0-----:R-:W-:Y:S01]  /*0ae0*/  FMUL R11, R11, R12 ;  /* 0x0000000c0b0b7220 */ /* 0x001fe20000400000 */
[----:B------:R-:W-:-:S04]  /*0af0*/  FADD R27, R27, -R0 ;  /* 0x800000001b1b7221 */ /* 0x000fc80000000000 */
[----:B------:R0:W-:Y:S01]  /*0b00*/  STL.128 [R18+-0x10], R8 ;  /* 0xfffff00812007387 */ /* 0x0001e20000100c00 */
[----:B------:R-:W-:-:S04]  /*0b10*/  IADD3 R19, PT, PT, R19, 0x8, RZ ;  /* 0x0000000813137810 */ /* 0x000fc80007ffe0ff */
[----:B------:R-:W-:Y:S01]  /*0b20*/  ISETP.NE.AND P1, PT, R19, RZ, PT ;  /* 0x000000ff1300720c */ /* 0x000fe20003f25270 */
[----:B0-----:R-:W-:-:S04]  /*0b30*/  FADD R10, R21, R10 ;  /* 0x0000000a150a7221 */ /* 0x001fc80000000000 */
[----:B------:R-:W-:Y:S01]  /*0b40*/  FADD R11, R10, R11 ;  /* 0x0000000b0a0b7221 */ /* 0x000fe20000000000 */
[----:B---3--:R-:W-:-:S04]  /*0b50*/  FADD R29, R23, -R0 ;  /* 0x80000000171d7221 */ /* 0x008fc80000000000 */
[----:B------:R-:W-:-:S04]  /*0b60*/  FFMA.SAT R28, R29, R14, 0.5 ;  /* 0x3f0000001d1c7423 */ /* 0x000fc8000000200e */
[----:B------:R-:W-:-:S04]  /*0b70*/  FFMA.RM R23, R28, R13, 12582913 ;  /* 0x4b4000011c177423 */ /* 0x000fc8000000400d */
[----:B------:R-:W-:Y:S01]  /*0b80*/  FADD R26, R23, -12583039 ;  /* 0xcb40007f171a7421 */ /* 0x000fe20000000000 */
[----:B----4-:R-:W-:-:S03]  /*0b90*/  FADD R12, R15, -R0 ;  /* 0x800000000f0c7221 */ /* 0x010fc60000000000 */
[----:B------:R-:W-:-:S04]  /*0ba0*/  FFMA R26, R29, 1.4426950216293334961, -R26 ;  /* 0x3fb8aa3b1d1a7823 */ /* 0x000fc8000000081a */
[----:B------:R-:W-:Y:S01]  /*0bb0*/  FFMA R29, R29, 1.925963033500011079e-08, R26 ;  /* 0x32a570601d1d7823 */ /* 0x000fe2000000001a */
[----:B------:R-:W-:-:S04]  /*0bc0*/  FFMA.SAT R26, R12, R14, 0.5 ;  /* 0x3f0000000c1a7423 */ /* 0x000fc8000000200e */
[----:B------:R-:W-:Y:S01]  /*0bd0*/  FFMA.RM R15, R26, R13, 12582913 ;  /* 0x4b4000011a0f7423 */ /* 0x000fe2000000400d */
[----:B--2---:R-:W-:-:S03]  /*0be0*/  FADD R25, R25, -R0 ;  /* 0x8000000019197221 */ /* 0x004fc60000000000 */
[----:B------:R-:W-:-:S04]  /*0bf0*/  FADD R26, R15, -12583039 ;  /* 0xcb40007f0f1a7421 */ /* 0x000fc80000000000 */
[C---:B------:R-:W-:Y:S01]  /*0c00*/  FFMA R9, R12.reuse, 1.4426950216293334961, -R26 ;  /* 0x3fb8aa3b0c097823 */ /* 0x040fe2000000081a */
[-C--:B------:R-:W-:Y:S01]  /*0c10*/  FFMA.SAT R26, R25, R14.reuse, 0.5 ;  /* 0x3f000000191a7423 */ /* 0x080fe2000000200e */
[----:B------:R-:W-:Y:S02]  /*0c20*/  FFMA.SAT R14, R27, R14, 0.5 ;  /* 0x3f0000001b0e7423 */ /* 0x000fe4000000200e */
[----:B------:R-:W-:Y:S01]  /*0c30*/  FFMA R8, R12, 1.925963033500011079e-08, R9 ;  /* 0x32a570600c087823 */ /* 0x000fe20000000009 */
[-C--:B------:R-:W-:Y:S01]  /*0c40*/  FFMA.RM R9, R26, R13.reuse, 12582913 ;  /* 0x4b4000011a097423 */ /* 0x080fe2000000400d */
[----:B------:R-:W-:-:S03]  /*0c50*/  FFMA.RM R13, R14, R13, 12582913 ;  /* 0x4b4000010e0d7423 */ /* 0x000fc6000000400d */
[----:B------:R-:W-:Y:S01]  /*0c60*/  FADD R26, R9, -12583039 ;  /* 0xcb40007f091a7421 */ /* 0x000fe20000000000 */
[----:B------:R-:W-:-:S03]  /*0c70*/  FADD R14, R13, -12583039 ;  /* 0xcb40007f0d0e7421 */ /* 0x000fc60000000000 */
[C---:B------:R-:W-:Y:S01]  /*0c80*/  FFMA R26, R25.reuse, 1.4426950216293334961, -R26 ;  /* 0x3fb8aa3b191a7823 */ /* 0x040fe2000000081a */
[----:B------:R-:W0:Y:S03]  /*0c90*/  MUFU.EX2 R29, R29 ;  /* 0x0000001d001d7308 */ /* 0x000e260000000800 */
[----:B------:R-:W-:Y:S01]  /*0ca0*/  FFMA R25, R25, 1.925963033500011079e-08, R26 ;  /* 0x32a5706019197823 */ /* 0x000fe2000000001a */
[----:B------:R-:W-:Y:S01]  /*0cb0*/  FFMA R26, R27, 1.4426950216293334961, -R14 ;  /* 0x3fb8aa3b1b1a7823 */ /* 0x000fe2000000080e */
[----:B------:R-:W-:-:S03]  /*0cc0*/  SHF.L.U32 R12, R23, 0x17, RZ ;  /* 0x00000017170c7819 */ /* 0x000fc600000006ff */
[----:B------:R-:W2:Y:S01]  /*0cd0*/  MUFU.EX2 R8, R8 ;  /* 0x0000000800087308 */ /* 0x000ea20000000800 */
[----:B------:R-:W-:-:S07]  /*0ce0*/  FFMA R23, R27, 1.925963033500011079e-08, R26 ;  /* 0x32a570601b177823 */ /* 0x000fce000000001a */
[----:B------:R-:W3:Y:S01]  /*0cf0*/  MUFU.EX2 R14, R25 ;  /* 0x00000019000e7308 */ /* 0x000ee20000000800 */
[----:B------:R-:W-:-:S07]  /*0d00*/  SHF.L.U32 R15, R15, 0x17, RZ ;  /* 0x000000170f0f7819 */ /* 0x000fce00000006ff */
[----:B------:R-:W4:Y:S01]  /*0d10*/  MUFU.EX2 R23, R23 ;  /* 0x0000001700177308 */ /* 0x000f220000000800 */
[----:B0-----:R-:W-:Y:S01]  /*0d20*/  FMUL R12, R12, R29 ;  /* 0x0000001d0c0c7220 */ /* 0x001fe20000400000 */
[----:B------:R-:W-:Y:S01]  /*0d30*/  SHF.L.U32 R9, R9, 0x17, RZ ;  /* 0x0000001709097819 */ /* 0x000fe200000006ff */
[----:B------:R-:W-:Y:S02]  /*0d40*/  IMAD.SHL.U32 R26, R13, 0x800000, RZ ;  /* 0x008000000d1a7824 */ /* 0x000fe400078e00ff */
[----:B--2---:R-:W-:Y:S01]  /*0d50*/  FMUL R13, R15, R8 ;  /* 0x000000080f0d7220 */ /* 0x004fe20000400000 */
[----:B------:R-:W-:Y:S01]  /*0d60*/  FADD R8, R11, R12 ;  /* 0x0000000c0b087221 */ /* 0x000fe20000000000 */
[----:B---3--:R-:W-:-:S03]  /*0d70*/  FMUL R14, R9, R14 ;  /* 0x0000000e090e7220 */ /* 0x008fc60000400000 */
[----:B------:R-:W-:Y:S01]  /*0d80*/  FADD R9, R8, R13 ;  /* 0x0000000d08097221 */ /* 0x000fe20000000000 */
[----:B------:R-:W-:-:S03]  /*0d90*/  IADD3 R8, P2, PT, R4, 0x20, RZ ;  /* 0x0000002004087810 */ /* 0x000fc60007f5e0ff */
[----:B------:R-:W-:Y:S01]  /*0da0*/  FADD R4, R9, R14 ;  /* 0x0000000e09047221 */ /* 0x000fe20000000000 */
[----:B----4-:R-:W-:Y:S01]  /*0db0*/  FMUL R15, R26, R23 ;  /* 0x000000171a0f7220 */ /* 0x010fe20000400000 */
[----:B------:R-:W-:-:S03]  /*0dc0*/  IADD3.X R5, PT, PT, RZ, R5, RZ, P2, !PT ;  /* 0x00000005ff057210 */ /* 0x000fc600017fe4ff */
[----:B------:R-:W-:Y:S01]  /*0dd0*/  FADD R21, R4, R15 ;  /* 0x0000000f04157221 */ /* 0x000fe20000000000 */
[----:B------:R0:W-:Y:S02]  /*0de0*/  STL.128 [R18], R12 ;  /* 0x0000000c12007387 */ /* 0x0001e40000100c00 */
[----:B0-----:R-:W-:Y:S01]  /*0df0*/  IADD3 R18, PT, PT, R18, 0x20, RZ ;  /* 0x0000002012127810 */ /* 0x001fe20007ffe0ff */
[----:B------:R-:W-:Y:S06]  /*0e00*/  @P1 BRA `(.L_x_7) ;  /* 0xfffffff800741947 */ /* 0x000fec000383ffff */
.L_x_6:
[----:B------:R-:W-:Y:S05]  /*0e10*/  @!P0 BRA `(.L_x_8) ;  /* 0x0000000400c48947 */ /* 0x000fea0003800000 */
[----:B------:R-:W-:Y:S02]  /*0e20*/  ISETP.GE.U32.AND P0, PT, R24, 0x4, PT ;  /* 0x000000041800780c */ /* 0x000fe40003f06070 */
[----:B------:R-:W-:-:S04]  /*0e30*/  LOP3.LUT R13, R17, 0x3, RZ, 0xc0, !PT ;  /* 0x00000003110d7812 */ /* 0x000fc800078ec0ff */
[----:B------:R-:W-:-:S07]  /*0e40*/  ISETP.NE.AND P1, PT, R13, RZ, PT ;  /* 0x000000ff0d00720c */ /* 0x000fce0003f25270 */
[----:B------:R-:W-:Y:S06]  /*0e50*/  @!P0 BRA `(.L_x_9) ;  /* 0x0000000000d88947 */ /* 0x000fec0003800000 */
[----:B------:R-:W0:Y:S01]  /*0e60*/  LDC.64 R8, c[0x0][0x380] ;  /* 0x0000e000ff087b82 */ /* 0x000e220000000a00 */
[----:B------:R-:W-:Y:S01]  /*0e70*/  IMAD.WIDE.U32 R4, R20, 0x4, R2 ;  /* 0x0000000414047825 */ /* 0x000fe200078e0002 */
[----:B------:R-:W-:-:S04]  /*0e80*/  IADD3 R19, PT, PT, R7, R20, RZ ;  /* 0x0000001407137210 */ /* 0x000fc80007ffe0ff */
[----:B------:R-:W2:Y:S04]  /*0e90*/  LDG.E R25, desc[UR4][R4.64+0xc] ;  /* 0x00000c0404197981 */ /* 0x000ea8000c1e1900 */
[----:B------:R-:W3:Y:S04]  /*0ea0*/  LDG.E R11, desc[UR4][R4.64+0x8] ;  /* 0x00000804040b7981 */ /* 0x000ee8000c1e1900 */
[----:B------:R-:W4:Y:S01]  /*0eb0*/  LDG.E R23, desc[UR4][R4.64+0x4] ;  /* 0x0000040404177981 */ /* 0x000f22000c1e1900 */
[----:B0-----:R-:W-:-:S06]  /*0ec0*/  IMAD.WIDE.U32 R18, R19, 0x4, R8 ;  /* 0x0000000413127825 */ /* 0x001fcc00078e0008 */
[----:B------:R0:W4:Y:S01]  /*0ed0*/  LDG.E R19, desc[UR4][R18.64] ;  /* 0x0000000412137981 */ /* 0x000122000c1e1900 */
[----:B------:R-:W-:Y:S02]  /*0ee0*/  IMAD.MOV.U32 R15, RZ, RZ, 0x3bbb989d ;  /* 0x3bbb989dff0f7424 */ /* 0x000fe400078e00ff */
[--C-:B--2--5:R-:W-:Y:S01]  /*0ef0*/  FADD R14, R25, -R0.reuse ;  /* 0x80000000190e7221 */ /* 0x124fe20000000000 */
[----:B---3--:R-:W-:Y:S01]  /*0f00*/  FADD R24, R11, -R0 ;  /* 0x800000000b187221 */ /* 0x008fe20000000000 */
[----:B------:R-:W-:Y:S02]  /*0f10*/  MOV R11, 0x437c0000 ;  /* 0x437c0000000b7802 */ /* 0x000fe40000000f00 */
[----:B------:R-:W-:-:S04]  /*0f20*/  FFMA.SAT R10, R14, R15, 0.5 ;  /* 0x3f0000000e0a7423 */ /* 0x000fc8000000200f */
[----:B------:R-:W-:Y:S01]  /*0f30*/  FFMA.RM R9, R10, R11, 12582913 ;  /* 0x4b4000010a097423 */ /* 0x000fe2000000400b */
[----:B----4-:R-:W-:Y:S01]  /*0f40*/  FADD R4, R23, -R0 ;  /* 0x8000000017047221 */ /* 0x010fe20000000000 */
[----:B------:R-:W-:-:S03]  /*0f50*/  FFMA.SAT R8, R24, R15, 0.5 ;  /* 0x3f00000018087423 */ /* 0x000fc6000000200f */
[----:B0-----:R-:W-:Y:S01]  /*0f60*/  FFMA.SAT R18, R4, R15, 0.5 ;  /* 0x3f00000004127423 */ /* 0x001fe2000000200f */
[----:B------:R-:W-:Y:S01]  /*0f70*/  FADD R12, R19, -R0 ;  /* 0x80000000130c7221 */ /* 0x000fe20000000000 */
[----:B------:R-:W-:-:S03]  /*0f80*/  FADD R19, R9, -12583039 ;  /* 0xcb40007f09137421 */ /* 0x000fc60000000000 */
[----:B------:R-:W-:Y:S01]  /*0f90*/  FFMA.SAT R10, R12, R15, 0.5 ;  /* 0x3f0000000c0a7423 */ /* 0x000fe2000000200f */
[----:B------:R-:W-:Y:S01]  /*0fa0*/  FFMA R19, R14, 1.4426950216293334961, -R19 ;  /* 0x3fb8aa3b0e137823 */ /* 0x000fe20000000813 */
[-C--:B------:R-:W-:Y:S02]  /*0fb0*/  FFMA.RM R8, R8, R11.reuse, 12582913 ;  /* 0x4b40000108087423 */ /* 0x080fe4000000400b */
[-C--:B------:R-:W-:Y:S01]  /*0fc0*/  FFMA.RM R10, R10, R11.reuse, 12582913 ;  /* 0x4b4000010a0a7423 */ /* 0x080fe2000000400b */
[----:B------:R-:W-:Y:S01]  /*0fd0*/  FFMA R23, R14, 1.925963033500011079e-08, R19 ;  /* 0x32a570600e177823 */ /* 0x000fe20000000013 */
[----:B------:R-:W-:Y:S01]  /*0fe0*/  FFMA.RM R14, R18, R11, 12582913 ;  /* 0x4b400001120e7423 */ /* 0x000fe2000000400b */
[----:B------:R-:W-:Y:S01]  /*0ff0*/  FADD R25, R8, -12583039 ;  /* 0xcb40007f08197421 */ /* 0x000fe20000000000 */
[----:B------:R-:W-:Y:S02]  /*1000*/  FADD R15, R10, -12583039 ;  /* 0xcb40007f0a0f7421 */ /* 0x000fe40000000000 */
[----:B------:R-:W-:Y:S01]  /*1010*/  FADD R19, R14, -12583039 ;  /* 0xcb40007f0e137421 */ /* 0x000fe20000000000 */
[----:B------:R-:W-:Y:S01]  /*1020*/  FFMA R25, R24, 1.4426950216293334961, -R25 ;  /* 0x3fb8aa3b18197823 */ /* 0x000fe20000000819 */
[----:B------:R-:W-:-:S02]  /*1030*/  FFMA R15, R12, 1.4426950216293334961, -R15 ;  /* 0x3fb8aa3b0c0f7823 */ /* 0x000fc4000000080f */
[----:B------:R-:W-:Y:S01]  /*1040*/  FFMA R19, R4, 1.4426950216293334961, -R19 ;  /* 0x3fb8aa3b04137823 */ /* 0x000fe20000000813 */
[----:B------:R-:W-:Y:S01]  /*1050*/  FFMA R5, R24, 1.925963033500011079e-08, R25 ;  /* 0x32a5706018057823 */ /* 0x000fe20000000019 */
[----:B------:R-:W-:Y:S02]  /*1060*/  FFMA R15, R12, 1.925963033500011079e-08, R15 ;  /* 0x32a570600c0f7823 */ /* 0x000fe4000000000f */
[----:B------:R-:W-:Y:S01]  /*1070*/  FFMA R19, R4, 1.925963033500011079e-08, R19 ;  /* 0x32a5706004137823 */ /* 0x000fe20000000013 */
[----:B------:R-:W-:Y:S08]  /*1080*/  MUFU.EX2 R11, R23 ;  /* 0x00000017000b7308 */ /* 0x000ff00000000800 */
[----:B------:R-:W0:Y:S08]  /*1090*/  MUFU.EX2 R5, R5 ;  /* 0x0000000500057308 */ /* 0x000e300000000800 */
[----:B------:R-:W2:Y:S08]  /*10a0*/  MUFU.EX2 R15, R15 ;  /* 0x0000000f000f7308 */ /* 0x000eb00000000800 */
[----:B------:R-:W3:Y:S01]  /*10b0*/  MUFU.EX2 R19, R19 ;  /* 0x0000001300137308 */ /* 0x000ee20000000800 */
[----:B------:R-:W-:-:S02]  /*10c0*/  SHF.L.U32 R4, R10, 0x17, RZ ;  /* 0x000000170a047819 */ /* 0x000fc400000006ff */
[----:B------:R-:W-:Y:S02]  /*10d0*/  SHF.L.U32 R8, R8, 0x17, RZ ;  /* 0x0000001708087819 */ /* 0x000fe400000006ff */
[----:B------:R-:W-:Y:S01]  /*10e0*/  SHF.L.U32 R10, R9, 0x17, RZ ;  /* 0x00000017090a7819 */ /* 0x000fe200000006ff */
[----:B------:R-:W-:Y:S02]  /*10f0*/  IMAD.SHL.U32 R14, R14, 0x800000, RZ ;  /* 0x008000000e0e7824 */ /* 0x000fe400078e00ff */
[----:B0-----:R-:W-:Y:S01]  /*1100*/  FMUL R8, R8, R5 ;  /* 0x0000000508087220 */ /* 0x001fe20000400000 */
[----:B--2---:R-:W-:Y:S01]  /*1110*/  FMUL R4, R4, R15 ;  /* 0x0000000f04047220 */ /* 0x004fe20000400000 */
[----:B------:R-:W-:Y:S01]  /*1120*/  FMUL R9, R10, R11 ;  /* 0x0000000b0a097220 */ /* 0x000fe20000400000 */
[----:B------:R-:W-:Y:S01]  /*1130*/  LEA R10, R20, R1, 0x2 ;  /* 0x00000001140a7211 */ /* 0x000fe200078e10ff */
[----:B---3--:R-:W-:-:S04]  /*1140*/  FMUL R5, R14, R19 ;  /* 0x000000130e057220 */ /* 0x008fc80000400000 */
[----:B------:R0:W-:Y:S04]  /*1150*/  STL.64 [R10+0x8], R8 ;  /* 0x000008080a007387 */ /* 0x0001e80000100a00 */
[----:B------:R0:W-:Y:S01]  /*1160*/  STL.64 [R10], R4 ;  /* 0x000000040a007387 */ /* 0x0001e20000100a00 */
[----:B------:R-:W-:-:S04]  /*1170*/  FADD R12, R21, R4 ;  /* 0x00000004150c7221 */ /* 0x000fc80000000000 */
[----:B------:R-:W-:-:S04]  /*1180*/  FADD R11, R12, R5 ;  /* 0x000000050c0b7221 */ /* 0x000fc80000000000 */
[----:B------:R-:W-:Y:S01]  /*1190*/  FADD R12, R11, R8 ;  /* 0x000000080b0c7221 */ /* 0x000fe20000000000 */
[----:B------:R-:W-:-:S03]  /*11a0*/  IADD3 R20, PT, PT, R20, 0x4, RZ ;  /* 0x0000000414147810 */ /* 0x000fc60007ffe0ff */
[----:B0-----:R-:W-:-:S07]  /*11b0*/  FADD R21, R12, R9 ;  /* 0x000000090c157221 */ /* 0x001fce0000000000 */
.L_x_9:
[----:B------:R-:W-:Y:S05]  /*11c0*/  @!P1 BRA `(.L_x_8) ;  /* 0x0000000000d89947 */ /* 0x000fea0003800000 */
[----:B------:R-:W-:Y:S02]  /*11d0*/  ISETP.NE.AND P0, PT, R13, 0x1, PT ;  /* 0x000000010d00780c */ /* 0x000fe40003f05270 */
[----:B------:R-:W-:-:S04]  /*11e0*/  LOP3.LUT R17, R17, 0x1, RZ, 0xc0, !PT ;  /* 0x0000000111117812 */ /* 0x000fc800078ec0ff */
[----:B------:R-:W-:-:S07]  /*11f0*/  ISETP.NE.U32.AND P1, PT, R17, 0x1, PT ;  /* 0x000000011100780c */ /* 0x000fce0003f25070 */
[----:B------:R-:W-:Y:S06]  /*1200*/  @!P0 BRA `(.L_x_10) ;  /* 0x00000000007c8947 */ /* 0x000fec0003800000 */
[----:B------:R-:W0:Y:S01]  /*1210*/  LDC.64 R4, c[0x0][0x380] ;  /* 0x0000e000ff047b82 */ /* 0x000e220000000a00 */
[----:B------:R-:W-:Y:S01]  /*1220*/  IADD3 R9, PT, PT, R7, R20, RZ ;  /* 0x0000001407097210 */ /* 0x000fe20007ffe0ff */
[----:B------:R-:W-:-:S06]  /*1230*/  IMAD.WIDE.U32 R2, R20, 0x4, R2 ;  /* 0x0000000414027825 */ /* 0x000fcc00078e0002 */
[----:B------:R-:W2:Y:S01]  /*1240*/  LDG.E R3, desc[UR4][R2.64+0x4] ;  /* 0x0000040402037981 */ /* 0x000ea2000c1e1900 */
[----:B0-----:R-:W-:-:S06]  /*1250*/  IMAD.WIDE.U32 R4, R9, 0x4, R4 ;  /* 0x0000000409047825 */ /* 0x001fcc00078e0004 */
[----:B------:R-:W3:Y:S01]  /*1260*/  LDG.E R5, desc[UR4][R4.64] ;  /* 0x0000000404057981 */ /* 0x000ee2000c1e1900 */
[----:B------:R-:W-:Y:S02]  /*1270*/  HFMA2 R9, -RZ, RZ, 0.96630859375, -0.0022525787353515625 ;  /* 0x3bbb989dff097431 */ /* 0x000fe400000001ff */
[----:B------:R-:W-:Y:S02]  /*1280*/  IMAD.MOV.U32 R10, RZ, RZ, 0x437c0000 ;  /* 0x437c0000ff0a7424 */ /* 0x000fe400078e00ff */
[----:B--2--5:R-:W-:-:S04]  /*1290*/  FADD R12, R3, -R0 ;  /* 0x80000000030c7221 */ /* 0x024fc80000000000 */
[----:B------:R-:W-:-:S04]  /*12a0*/  FFMA.SAT R11, R12, R9, 0.5 ;  /* 0x3f0000000c0b7423 */ /* 0x000fc80000002009 */
[----:B------:R-:W-:-:S04]  /*12b0*/  FFMA.RM R11, R11, R10, 12582913 ;  /* 0x4b4000010b0b7423 */ /* 0x000fc8000000400a */
[----:B------:R-:W-:-:S04]  /*12c0*/  FADD R13, R11, -12583039 ;  /* 0xcb40007f0b0d7421 */ /* 0x000fc80000000000 */
[----:B------:R-:W-:-:S04]  /*12d0*/  FFMA R13, R12, 1.4426950216293334961, -R13 ;  /* 0x3fb8aa3b0c0d7823 */ /* 0x000fc8000000080d */
[----:B------:R-:W-:Y:S01]  /*12e0*/  FFMA R13, R12, 1.925963033500011079e-08, R13 ;  /* 0x32a570600c0d7823 */ /* 0x000fe2000000000d */
[----:B---3--:R-:W-:Y:S01]  /*12f0*/  FADD R8, R5, -R0 ;  /* 0x8000000005087221 */ /* 0x008fe20000000000 */
[----:B------:R-:W-:Y:S02]  /*1300*/  SHF.L.U32 R5, R11, 0x17, RZ ;  /* 0x000000170b057819 */ /* 0x000fe400000006ff */
[----:B------:R-:W0:Y:S01]  /*1310*/  MUFU.EX2 R4, R13 ;  /* 0x0000000d00047308 */ /* 0x000e220000000800 */
[----:B------:R-:W-:-:S04]  /*1320*/  FFMA.SAT R9, R8, R9, 0.5 ;  /* 0x3f00000008097423 */ /* 0x000fc80000002009 */
[----:B------:R-:W-:-:S04]  /*1330*/  FFMA.RM R9, R9, R10, 12582913 ;  /* 0x4b40000109097423 */ /* 0x000fc8000000400a */
[C---:B------:R-:W-:Y:S01]  /*1340*/  FADD R3, R9.reuse, -12583039 ;  /* 0xcb40007f09037421 */ /* 0x040fe20000000000 */
[----:B------:R-:W-:-:S03]  /*1350*/  SHF.L.U32 R9, R9, 0x17, RZ ;  /* 0x0000001709097819 */ /* 0x000fc600000006ff */
[----:B------:R-:W-:Y:S01]  /*1360*/  FFMA R3, R8, 1.4426950216293334961, -R3 ;  /* 0x3fb8aa3b08037823 */ /* 0x000fe20000000803 */
[----:B0-----:R-:W-:-:S03]  /*1370*/  FMUL R5, R5, R4 ;  /* 0x0000000405057220 */ /* 0x001fc60000400000 */
[----:B------:R-:W-:Y:S01]  /*1380*/  FFMA R3, R8, 1.925963033500011079e-08, R3 ;  /* 0x32a5706008037823 */ /* 0x000fe20000000003 */
[C---:B------:R-:W-:Y:S02]  /*1390*/  LEA R8, R20.reuse, R1, 0x2 ;  /* 0x0000000114087211 */ /* 0x040fe400078e10ff */
[----:B------:R-:W-:Y:S01]  /*13a0*/  IADD3 R20, PT, PT, R20, 0x2, RZ ;  /* 0x0000000214147810 */ /* 0x000fe20007ffe0ff */
[----:B------:R-:W0:Y:S02]  /*13b0*/  MUFU.EX2 R2, R3 ;  /* 0x0000000300027308 */ /* 0x000e240000000800 */
[----:B0-----:R-:W-:-:S04]  /*13c0*/  FMUL R4, R9, R2 ;  /* 0x0000000209047220 */ /* 0x001fc80000400000 */
[----:B------:R-:W-:Y:S01]  /*13d0*/  FADD R2, R21, R4 ;  /* 0x0000000415027221 */ /* 0x000fe20000000000 */
[----:B------:R0:W-:Y:S03]  /*13e0*/  STL.64 [R8], R4 ;  /* 0x0000000408007387 */ /* 0x0001e60000100a00 */
[----:B------:R-:W-:-:S07]  /*13f0*/  FADD R21, R2, R5 ;  /* 0x0000000502157221 */ /* 0x000fce0000000000 */
.L_x_10:
[----:B------:R-:W-:Y:S05]  /*1400*/  @P1 BRA `(.L_x_8) ;  /* 0x0000000000481947 */ /* 0x000fea0003800000 */
[----:B------:R-:W2:Y:S01]  /*1410*/  LDC.64 R2, c[0x0][0x380] ;  /* 0x0000e000ff027b82 */ /* 0x000ea20000000a00 */
[----:B0-----:R-:W-:-:S04]  /*1420*/  IMAD.IADD R5, R7, 0x1, R20 ;  /* 0x0000000107057824 */ /* 0x001fc800078e0214 */
[----:B--2---:R-:W-:-:S06]  /*1430*/  IMAD.WIDE.U32 R2, R5, 0x4, R2 ;  /* 0x0000000405027825 */ /* 0x004fcc00078e0002 */
[----:B------:R-:W2:Y:S01]  /*1440*/  LDG.E R3, desc[UR4][R2.64] ;  /* 0x0000000402037981 */ /* 0x000ea2000c1e1900 */
[----:B------:R-:W-:Y:S01]  /*1450*/  HFMA2 R9, -RZ, RZ, 3.7421875, 0 ;  /* 0x437c0000ff097431 */ /* 0x000fe200000001ff */
[----:B------:R-:W-:Y:S01]  /*1460*/  MOV R5, 0x3bbb989d ;  /* 0x3bbb989d00057802 */ /* 0x000fe20000000f00 */
[----:B--2--5:R-:W-:Y:S01]  /*1470*/  FADD R0, R3, -R0 ;  /* 0x8000000003007221 */ /* 0x024fe20000000000 */
[----:B------:R-:W-:-:S03]  /*1480*/  LEA R3, R20, R1, 0x2 ;  /* 0x0000000114037211 */ /* 0x000fc600078e10ff */
[----:B------:R-:W-:-:S04]  /*1490*/  FFMA.SAT R4, R0, R5, 0.5 ;  /* 0x3f00000000047423 */ /* 0x000fc80000002005 */
[----:B------:R-:W-:-:S04]  /*14a0*/  FFMA.RM R4, R4, R9, 12582913 ;  /* 0x4b40000104047423 */ /* 0x000fc80000004009 */
[C---:B------:R-:W-:Y:S01]  /*14b0*/  FADD R5, R4.reuse, -12583039 ;  /* 0xcb40007f04057421 */ /* 0x040fe20000000000 */
[----:B------:R-:W-:-:S03]  /*14c0*/  SHF.L.U32 R4, R4, 0x17, RZ ;  /* 0x0000001704047819 */ /* 0x000fc600000006ff */
[----:B------:R-:W-:-:S04]  /*14d0*/  FFMA R5, R0, 1.4426950216293334961, -R5 ;  /* 0x3fb8aa3b00057823 */ /* 0x000fc80000000805 */
[----:B------:R-:W-:-:S06]  /*14e0*/  FFMA R5, R0, 1.925963033500011079e-08, R5 ;  /* 0x32a5706000057823 */ /* 0x000fcc0000000005 */
[----:B------:R-:W0:Y:S02]  /*14f0*/  MUFU.EX2 R5, R5 ;  /* 0x0000000500057308 */ /* 0x000e240000000800 */
[----:B0-----:R-:W-:-:S04]  /*1500*/  FMUL R4, R4, R5 ;  /* 0x0000000504047220 */ /* 0x001fc80000400000 */
[----:B------:R-:W-:Y:S01]  /*1510*/  FADD R21, R21, R4 ;  /* 0x0000000415157221 */ /* 0x000fe20000000000 */
[----:B------:R2:W-:Y:S06]  /*1520*/  STL [R3], R4 ;  /* 0x0000000403007387 */ /* 0x0005ec0000100800 */
.L_x_8:
[----:B-----5:R-:W-:-:S06]  /*1530*/  IMAD R0, R16, 0x4, R1 ;  /* 0x0000000410007824 */ /* 0x020fcc00078e0201 */
[----:B------:R-:W3:Y:S01]  /*1540*/  LDL R0, [R0] ;  /* 0x0000000000007983 */ /* 0x000ee20000100800 */
[----:B------:R-:W2:Y:S01]  /*1550*/  MUFU.RCP R2, R21 ;  /* 0x0000001500027308 */ /* 0x000ea20000001000 */
[----:B------:R-:W-:Y:S01]  /*1560*/  BSSY.RECONVERGENT B0, `(.L_x_11) ;  /* 0x000000c000007945 */ /* 0x000fe20003800200 */
[----:B--2---:R-:W-:-:S04]  /*1570*/  FFMA R3, R2, -R21, 1 ;  /* 0x3f80000002037423 */ /* 0x004fc80000000815 */
[----:B------:R-:W-:Y:S02]  /*1580*/  FFMA R3, R2, R3, R2 ;  /* 0x0000000302037223 */ /* 0x000fe40000000002 */
[----:B---3--:R-:W2:Y:S02]  /*1590*/  FCHK P0, R0, R21 ;  /* 0x0000001500007302 */ /* 0x008ea40000000000 */
[----:B------:R-:W-:-:S04]  /*15a0*/  FFMA R2, R0, R3, RZ ;  /* 0x0000000300027223 */ /* 0x000fc800000000ff */
[----:B0-----:R-:W-:-:S04]  /*15b0*/  FFMA R4, R2, -R21, R0 ;  /* 0x8000001502047223 */ /* 0x001fc80000000000 */
[----:B------:R-:W-:Y:S01]  /*15c0*/  FFMA R2, R3, R4, R2 ;  /* 0x0000000403027223 */ /* 0x000fe20000000002 */
[----:B--2---:R-:W-:Y:S06]  /*15d0*/  @!P0 BRA `(.L_x_12) ;  /* 0x0000000000108947 */ /* 0x004fec0003800000 */
[----:B------:R-:W-:Y:S02]  /*15e0*/  MOV R3, R21 ;  /* 0x0000001500037202 */ /* 0x000fe40000000f00 */
[----:B------:R-:W-:-:S07]  /*15f0*/  MOV R2, 0x1610 ;  /* 0x0000161000027802 */ /* 0x000fce0000000f00 */
[----:B-1----:R-:W-:Y:S05]  /*1600*/  CALL.REL.NOINC `($__internal_0_$__cuda_sm3x_div_rn_noftz_f32_slowpath) ;  /* 0x0000000000707944 */ /* 0x002fea0003c00000 */
[----:B------:R-:W-:-:S07]  /*1610*/  MOV R2, R0 ;  /* 0x0000000000027202 */ /* 0x000fce0000000f00 */
.L_x_12:
[----:B------:R-:W-:Y:S05]  /*1620*/  BSYNC.RECONVERGENT B0 ;  /* 0x0000000000007941 */ /* 0x000fea0003800200 */
.L_x_11:
[----:B------:R-:W0:Y:S01]  /*1630*/  LDC.64 R4, c[0x0][0x388] ;  /* 0x0000e200ff047b82 */ /* 0x000e220000000a00 */
[----:B------:R-:W-:Y:S02]  /*1640*/  ISETP.GT.U32.AND P0, PT, R16, 0x9, PT ;  /* 0x000000091000780c */ /* 0x000fe40003f04070 */
[----:B------:R-:W-:Y:S02]  /*1650*/  IADD3 R0, PT, PT, R7, R16, RZ ;  /* 0x0000001007007210 */ /* 0x000fe40007ffe0ff */
[----:B------:R-:W-:-:S03]  /*1660*/  ISETP.NE.OR P0, PT, R22, RZ, P0 ;  /* 0x000000ff1600720c */ /* 0x000fc60000705670 */
[----:B0-----:R-:W-:-:S05]  /*1670*/  IMAD.WIDE.U32 R4, R0, 0x4, R4 ;  /* 0x0000000400047825 */ /* 0x001fca00078e0004 */
[----:B------:R0:W-:Y:S05]  /*1680*/  STG.E desc[UR4][R4.64], R2 ;  /* 0x0000000204007986 */ /* 0x0001ea000c101904 */
[----:B------:R-:W-:Y:S05]  /*1690*/  @P0 EXIT ;  /* 0x000000000000094d */ /* 0x000fea0003800000 */
[----:B0-----:R-:W0:Y:S02]  /*16a0*/  LDC.64 R4, c[0x0][0x380] ;  /* 0x0000e000ff047b82 */ /* 0x001e240000000a00 */
[----:B0-----:R-:W-:-:S05]  /*16b0*/  IMAD.WIDE.U32 R4, R0, 0x4, R4 ;  /* 0x0000000400047825 */ /* 0x001fca00078e0004 */
[----:B------:R0:W2:Y:S01]  /*16c0*/  LDG.E R3, desc[UR4][R4.64] ;  /* 0x0000000404037981 */ /* 0x0000a2000c1e1900 */
[----:B------:R-:W3:Y:S01]  /*16d0*/  F2F.F64.F32 R10, R2 ;  /* 0x00000002000a7310 */ /* 0x000ee20000201800 */
[----:B------:R-:W-:Y:S01]  /*16e0*/  MOV R12, 0x0 ;  /* 0x00000000000c7802 */ /* 0x000fe20000000f00 */
[----:B------:R-:W0:Y:S01]  /*16f0*/  LDCU.64 UR4, c[0x4][0x10] ;  /* 0x01000200ff0477ac */ /* 0x000e220008000a00 */
[----:B------:R4:W-:Y:S01]  /*1700*/  STL [R1+0x100], R0 ;  /* 0x0001000001007387 */ /* 0x0009e20000100800 */
[----:B-1----:R-:W-:-:S03]  /*1710*/  IADD3 R6, P0, P1, R1, 0x100, R6 ;  /* 0x0000010001067810 */ /* 0x002fc6000791e006 */
[----:B------:R4:W-:Y:S01]  /*1720*/  STL [R1+0x110], R0 ;  /* 0x0001100001007387 */ /* 0x0009e20000100800 */
[----:B------:R-:W1:Y:S01]  /*1730*/  LDC.64 R12, c[0x4][R12] ;  /* 0x010000000c0c7b82 */ /* 0x000e620000000a00 */
[----:B------:R-:W-:Y:S02]  /*1740*/  IADD3.X R7, PT, PT, RZ, UR6, RZ, P0, P1 ;  /* 0x00000006ff077c10 */ /* 0x000fe400087e24ff */
[----:B---3--:R4:W-:Y:S01]  /*1750*/  STL.64 [R1+0x118], R10 ;  /* 0x0001180a01007387 */ /* 0x0089e20000100a00 */
[----:B0-----:R-:W-:Y:S01]  /*1760*/  MOV R4, UR4 ;  /* 0x0000000400047c02 */ /* 0x001fe20008000f00 */
[----:B------:R-:W-:Y:S01]  /*1770*/  IMAD.U32 R5, RZ, RZ, UR5 ;  /* 0x00000005ff057e24 */ /* 0x000fe2000f8e00ff */
[----:B--2---:R-:W0:Y:S02]  /*1780*/  F2F.F64.F32 R8, R3 ;  /* 0x0000000300087310 */ /* 0x004e240000201800 */
[----:B01----:R4:W-:Y:S04]  /*1790*/  STL.64 [R1+0x108], R8 ;  /* 0x0001080801007387 */ /* 0x0039e80000100a00 */
[----:B------:R-:W-:-:S07]  /*17a0*/  LEPC R20, `(.L_x_13) ;  /* 0x000000001014794e */ /* 0x000fce0000000000 */
[----:B----4-:R-:W-:Y:S05]  /*17b0*/  CALL.ABS.NOINC R12 ;  /* 0x000000000c007343 */ /* 0x010fea0003c00000 */
.L_x_13:
[----:B------:R-:W-:Y:S05]  /*17c0*/  EXIT ;  /* 0x000000000000794d */ /* 0x000fea0003800000 */
        .weak           $__internal_0_$__cuda_sm3x_div_rn_noftz_f32_slowpath
        .type           $__internal_0_$__cuda_sm3x_div_rn_noftz_f32_slowpath,@function
        .size           $__internal_0_$__cuda_sm3x_div_rn_noftz_f32_slowpath,(.L_x_44 - $__internal_0_$__cuda_sm3x_div_rn_noftz_f32_slowpath)
$__internal_0_$__cuda_sm3x_div_rn_noftz_f32_slowpath:
[----:B------:R-:W-:Y:S01]  /*17d0*/  SHF.R.U32.HI R5, RZ, 0x17, R3 ;  /* 0x00000017ff057819 */ /* 0x000fe20000011603 */
[----:B------:R-:W-:Y:S01]  /*17e0*/  BSSY.RECONVERGENT B1, `(.L_x_14) ;  /* 0x0000063000017945 */ /* 0x000fe20003800200 */
[----:B------:R-:W-:Y:S02]  /*17f0*/  SHF.R.U32.HI R4, RZ, 0x17, R0 ;  /* 0x00000017ff047819 */ /* 0x000fe40000011600 */
[----:B------:R-:W-:Y:S02]  /*1800*/  LOP3.LUT R12, R5, 0xff, RZ, 0xc0, !PT ;  /* 0x000000ff050c7812 */ /* 0x000fe400078ec0ff */
[----:B------:R-:W-:Y:S02]  /*1810*/  LOP3.LUT R5, R4, 0xff, RZ, 0xc0, !PT ;  /* 0x000000ff04057812 */ /* 0x000fe400078ec0ff */
[----:B------:R-:W-:Y:S02]  /*1820*/  IADD3 R10, PT, PT, R12, -0x1, RZ ;  /* 0xffffffff0c0a7810 */ /* 0x000fe40007ffe0ff */
[----:B------:R-:W-:-:S02]  /*1830*/  IADD3 R9, PT, PT, R5, -0x1, RZ ;  /* 0xffffffff05097810 */ /* 0x000fc40007ffe0ff */
[----:B------:R-:W-:Y:S02]  /*1840*/  ISETP.GT.U32.AND P0, PT, R10, 0xfd, PT ;  /* 0x000000fd0a00780c */ /* 0x000fe40003f04070 */
[----:B------:R-:W-:Y:S02]  /*1850*/  MOV R8, R0 ;  /* 0x0000000000087202 */ /* 0x000fe40000000f00 */
[----:B------:R-:W-:-:S13]  /*1860*/  ISETP.GT.U32.OR P0, PT, R9, 0xfd, P0 ;  /* 0x000000fd0900780c */ /* 0x000fda0000704470 */
[----:B------:R-:W-:Y:S01]  /*1870*/  @!P0 MOV R4, RZ ;  /* 0x000000ff00048202 */ /* 0x000fe20000000f00 */
[----:B------:R-:W-:Y:S06]  /*1880*/  @!P0 BRA `(.L_x_15) ;  /* 0x00000000005c8947 */ /* 0x000fec0003800000 */
[----:B------:R-:W-:Y:S02]  /*1890*/  FSETP.GTU.FTZ.AND P1, PT, |R3|, +INF , PT ;  /* 0x7f8000000300780b */ /* 0x000fe40003f3c200 */
[----:B------:R-:W-:-:S04]  /*18a0*/  FSETP.GTU.FTZ.AND P0, PT, |R0|, +INF , PT ;  /* 0x7f8000000000780b */ /* 0x000fc80003f1c200 */
[----:B------:R-:W-:-:S13]  /*18b0*/  PLOP3.LUT P0, PT, P0, P1, PT, 0xf8, 0x8f ;  /* 0x00000000008f781c */ /* 0x000fda0000703f70 */
[----:B------:R-:W-:Y:S05]  /*18c0*/  @P0 BRA `(.L_x_16) ;  /* 0x00000004004c0947 */ /* 0x000fea0003800000 */
[----:B------:R-:W-:-:S13]  /*18d0*/  LOP3.LUT P0, RZ, R3, 0x7fffffff, R8, 0xc8, !PT ;  /* 0x7fffffff03ff7812 */ /* 0x000fda000780c808 */
[----:B------:R-:W-:Y:S05]  /*18e0*/  @!P0 BRA `(.L_x_17) ;  /* 0x00000004003c8947 */ /* 0x000fea0003800000 */
[C---:B------:R-:W-:Y:S02]  /*18f0*/  FSETP.NEU.FTZ.AND P2, PT, |R0|.reuse, +INF , PT ;  /* 0x7f8000000000780b */ /* 0x040fe40003f5d200 */
[----:B------:R-:W-:Y:S02]  /*1900*/  FSETP.NEU.FTZ.AND P1, PT, |R3|, +INF , PT ;  /* 0x7f8000000300780b */ /* 0x000fe40003f3d200 */
[----:B------:R-:W-:-:S11]  /*1910*/  FSETP.NEU.FTZ.AND P0, PT, |R0|, +INF , PT ;  /* 0x7f8000000000780b */ /* 0x000fd60003f1d200 */
[----:B------:R-:W-:Y:S05]  /*1920*/  @!P1 BRA !P2, `(.L_x_17) ;  /* 0x00000004002c9947 */ /* 0x000fea0005000000 */
[----:B------:R-:W-:-:S04]  /*1930*/  LOP3.LUT P2, RZ, R8, 0x7fffffff, RZ, 0xc0, !PT ;  /* 0x7fffffff08ff7812 */ /* 0x000fc8000784c0ff */
[----:B------:R-:W-:-:S13]  /*1940*/  PLOP3.LUT P1, PT, P1, P2, PT, 0x2f, 0xf2 ;  /* 0x0000000000f2781c */ /* 0x000fda0000f24577 */
[----:B------:R-:W-:Y:S05]  /*1950*/  @P1 BRA `(.L_x_18) ;  /* 0x0000000400181947 */ /* 0x000fea0003800000 */
[----:B------:R-:W-:-:S04]  /*1960*/  LOP3.LUT P1, RZ, R3, 0x7fffffff, RZ, 0xc0, !PT ;  /* 0x7fffffff03ff7812 */ /* 0x000fc8000782c0ff */
[----:B------:R-:W-:-:S13]  /*1970*/  PLOP3.LUT P0, PT, P0, P1, PT, 0x2f, 0xf2 ;  /* 0x0000000000f2781c */ /* 0x000fda0000702577 */
[----:B------:R-:W-:Y:S05]  /*1980*/  @P0 BRA `(.L_x_19) ;  /* 0x0000000400000947 */ /* 0x000fea0003800000 */
[----:B------:R-:W-:Y:S02]  /*1990*/  ISETP.GE.AND P0, PT, R9, RZ, PT ;  /* 0x000000ff0900720c */ /* 0x000fe40003f06270 */
[----:B------:R-:W-:-:S11]  /*19a0*/  ISETP.GE.AND P1, PT, R10, RZ, PT ;  /* 0x000000ff0a00720c */ /* 0x000fd60003f26270 */
[----:B------:R-:W-:Y:S01]  /*19b0*/  @P0 MOV R4, RZ ;  /* 0x000000ff00040202 */ /* 0x000fe20000000f00 */
[----:B------:R-:W-:Y:S02]  /*19c0*/  @!P0 IMAD.MOV.U32 R4, RZ, RZ, -0x40 ;  /* 0xffffffc0ff048424 */ /* 0x000fe400078e00ff */
[----:B------:R-:W-:Y:S01]  /*19d0*/  @!P0 FFMA R8, R0, 1.84467440737095516160e+19, RZ ;  /* 0x5f80000000088823 */ /* 0x000fe200000000ff */
[----:B------:R-:W-:Y:S02]  /*19e0*/  @!P1 FFMA R3, R3, 1.84467440737095516160e+19, RZ ;  /* 0x5f80000003039823 */ /* 0x000fe400000000ff */
[----:B------:R-:W-:-:S07]  /*19f0*/  @!P1 IADD3 R4, PT, PT, R4, 0x40, RZ ;  /* 0x0000004004049810 */ /* 0x000fce0007ffe0ff */
.L_x_15:
[----:B------:R-:W-:Y:S01]  /*1a00*/  LEA R0, R12, 0xc0800000, 0x17 ;  /* 0xc08000000c007811 */ /* 0x000fe200078eb8ff */
[----:B------:R-:W-:Y:S01]  /*1a10*/  BSSY.RECONVERGENT B2, `(.L_x_20) ;  /* 0x0000036000027945 */ /* 0x000fe20003800200 */
[----:B------:R-:W-:Y:S02]  /*1a20*/  IADD3 R5, PT, PT, R5, -0x7f, RZ ;  /* 0xffffff8105057810 */ /* 0x000fe40007ffe0ff */
[----:B------:R-:W-:-:S03]  /*1a30*/  IADD3 R3, PT, PT, -R0, R3, RZ ;  /* 0x0000000300037210 */ /* 0x000fc60007ffe1ff */
[----:B------:R-:W-:Y:S01]  /*1a40*/  IMAD R0, R5, -0x800000, R8 ;  /* 0xff80000005007824 */ /* 0x000fe200078e0208 */
[----:B------:R-:W0:Y:S01]  /*1a50*/  MUFU.RCP R9, R3 ;  /* 0x0000000300097308 */ /* 0x000e220000001000 */
[----:B------:R-:W-:Y:S01]  /*1a60*/  FADD.FTZ R11, -R3, -RZ ;  /* 0x800000ff030b7221 */ /* 0x000fe20000010100 */
[----:B------:R-:W-:-:S04]  /*1a70*/  IADD3 R5, PT, PT, R5, 0x7f, -R12 ;  /* 0x0000007f05057810 */ /* 0x000fc80007ffe80c */
[----:B------:R-:W-:Y:S01]  /*1a80*/  IADD3 R5, PT, PT, R5, R4, RZ ;  /* 0x0000000405057210 */ /* 0x000fe20007ffe0ff */
[----:B0-----:R-:W-:-:S04]  /*1a90*/  FFMA R10, R9, R11, 1 ;  /* 0x3f800000090a7423 */ /* 0x001fc8000000000b */
[----:B------:R-:W-:-:S04]  /*1aa0*/  FFMA R13, R9, R10, R9 ;  /* 0x0000000a090d7223 */ /* 0x000fc80000000009 */
[----:B------:R-:W-:-:S04]  /*1ab0*/  FFMA R8, R0, R13, RZ ;  /* 0x0000000d00087223 */ /* 0x000fc800000000ff */
[----:B------:R-:W-:-:S04]  /*1ac0*/  FFMA R9, R11, R8, R0 ;  /* 0x000000080b097223 */ /* 0x000fc80000000000 */
[----:B------:R-:W-:-:S04]  /*1ad0*/  FFMA R8, R13, R9, R8 ;  /* 0x000000090d087223 */ /* 0x000fc80000000008 */
[----:B------:R-:W-:-:S04]  /*1ae0*/  FFMA R11, R11, R8, R0 ;  /* 0x000000080b0b7223 */ /* 0x000fc80000000000 */
[----:B------:R-:W-:-:S05]  /*1af0*/  FFMA R0, R13, R11, R8 ;  /* 0x0000000b0d007223 */ /* 0x000fca0000000008 */
[----:B------:R-:W-:-:S04]  /*1b00*/  SHF.R.U32.HI R3, RZ, 0x17, R0 ;  /* 0x00000017ff037819 */ /* 0x000fc80000011600 */
[----:B------:R-:W-:-:S04]  /*1b10*/  LOP3.LUT R3, R3, 0xff, RZ, 0xc0, !PT ;  /* 0x000000ff03037812 */ /* 0x000fc800078ec0ff */
[----:B------:R-:W-:-:S05]  /*1b20*/  IADD3 R9, PT, PT, R3, R5, RZ ;  /* 0x0000000503097210 */ /* 0x000fca0007ffe0ff */
[----:B------:R-:W-:-:S05]  /*1b30*/  VIADD R3, R9, 0xffffffff ;  /* 0xffffffff09037836 */ /* 0x000fca0000000000 */
[----:B------:R-:W-:-:S13]  /*1b40*/  ISETP.GE.U32.AND P0, PT, R3, 0xfe, PT ;  /* 0x000000fe0300780c */ /* 0x000fda0003f06070 */
[----:B------:R-:W-:Y:S05]  /*1b50*/  @!P0 BRA `(.L_x_21) ;  /* 0x0000000000808947 */ /* 0x000fea0003800000 */
[----:B------:R-:W-:-:S13]  /*1b60*/  ISETP.GT.AND P0, PT, R9, 0xfe, PT ;  /* 0x000000fe0900780c */ /* 0x000fda0003f04270 */
[----:B------:R-:W-:Y:S05]  /*1b70*/  @P0 BRA `(.L_x_22) ;  /* 0x00000000006c0947 */ /* 0x000fea0003800000 */
[----:B------:R-:W-:-:S13]  /*1b80*/  ISETP.GE.AND P0, PT, R9, 0x1, PT ;  /* 0x000000010900780c */ /* 0x000fda0003f06270 */
[----:B------:R-:W-:Y:S05]  /*1b90*/  @P0 BRA `(.L_x_23) ;  /* 0x0000000000740947 */ /* 0x000fea0003800000 */
[----:B------:R-:W-:Y:S02]  /*1ba0*/  ISETP.GE.AND P0, PT, R9, -0x18, PT ;  /* 0xffffffe80900780c */ /* 0x000fe40003f06270 */
[----:B------:R-:W-:-:S11]  /*1bb0*/  LOP3.LUT R0, R0, 0x80000000, RZ, 0xc0, !PT ;  /* 0x8000000000007812 */ /* 0x000fd600078ec0ff */
[----:B------:R-:W-:Y:S05]  /*1bc0*/  @!P0 BRA `(.L_x_23) ;  /* 0x0000000000688947 */ /* 0x000fea0003800000 */
[CCC-:B------:R-:W-:Y:S01]  /*1bd0*/  FFMA.RZ R3, R13.reuse, R11.reuse, R8.reuse ;  /* 0x0000000b0d037223 */ /* 0x1c0fe2000000c008 */
[-CC-:B------:R-:W-:Y:S01]  /*1be0*/  FFMA.RM R4, R13, R11.reuse, R8.reuse ;  /* 0x0000000b0d047223 */ /* 0x180fe20000004008 */
[C---:B------:R-:W-:Y:S02]  /*1bf0*/  ISETP.NE.AND P2, PT, R9.reuse, RZ, PT ;  /* 0x000000ff0900720c */ /* 0x040fe40003f45270 */
[----:B------:R-:W-:Y:S02]  /*1c00*/  ISETP.NE.AND P1, PT, R9, RZ, PT ;  /* 0x000000ff0900720c */ /* 0x000fe40003f25270 */
[----:B------:R-:W-:Y:S01]  /*1c10*/  LOP3.LUT R5, R3, 0x7fffff, RZ, 0xc0, !PT ;  /* 0x007fffff03057812 */ /* 0x000fe200078ec0ff */
[----:B------:R-:W-:Y:S01]  /*1c20*/  FFMA.RP R3, R13, R11, R8 ;  /* 0x0000000b0d037223 */ /* 0x000fe20000008008 */
[----:B------:R-:W-:Y:S02]  /*1c30*/  IADD3 R8, PT, PT, R9, 0x20, RZ ;  /* 0x0000002009087810 */ /* 0x000fe40007ffe0ff */
[----:B------:R-:W-:-:S02]  /*1c40*/  LOP3.LUT R5, R5, 0x800000, RZ, 0xfc, !PT ;  /* 0x0080000005057812 */ /* 0x000fc400078efcff */
[----:B------:R-:W-:Y:S02]  /*1c50*/  IADD3 R9, PT, PT, -R9, RZ, RZ ;  /* 0x000000ff09097210 */ /* 0x000fe40007ffe1ff */
[----:B------:R-:W-:Y:S02]  /*1c60*/  SHF.L.U32 R8, R5, R8, RZ ;  /* 0x0000000805087219 */ /* 0x000fe400000006ff */
[----:B------:R-:W-:Y:S02]  /*1c70*/  FSETP.NEU.FTZ.AND P0, PT, R3, R4, PT ;  /* 0x000000040300720b */ /* 0x000fe40003f1d000 */
[----:B------:R-:W-:Y:S02]  /*1c80*/  SEL R4, R9, RZ, P2 ;  /* 0x000000ff09047207 */ /* 0x000fe40001000000 */
[----:B------:R-:W-:Y:S02]  /*1c90*/  ISETP.NE.AND P1, PT, R8, RZ, P1 ;  /* 0x000000ff0800720c */ /* 0x000fe40000f25270 */
[----:B------:R-:W-:-:S02]  /*1ca0*/  SHF.R.U32.HI R4, RZ, R4, R5 ;  /* 0x00000004ff047219 */ /* 0x000fc40000011605 */
[----:B------:R-:W-:Y:S02]  /*1cb0*/  PLOP3.LUT P0, PT, P0, P1, PT, 0xf8, 0x8f ;  /* 0x00000000008f781c */ /* 0x000fe40000703f70 */
[----:B------:R-:W-:Y:S02]  /*1cc0*/  SHF.R.U32.HI R8, RZ, 0x1, R4 ;  /* 0x00000001ff087819 */ /* 0x000fe40000011604 */
[----:B------:R-:W-:-:S04]  /*1cd0*/  SEL R3, RZ, 0x1, !P0 ;  /* 0x00000001ff037807 */ /* 0x000fc80004000000 */
[----:B------:R-:W-:-:S04]  /*1ce0*/  LOP3.LUT R3, R3, 0x1, R8, 0xf8, !PT ;  /* 0x0000000103037812 */ /* 0x000fc800078ef808 */
[----:B------:R-:W-:-:S04]  /*1cf0*/  LOP3.LUT R3, R3, R4, RZ, 0xc0, !PT ;  /* 0x0000000403037212 */ /* 0x000fc800078ec0ff */
[----:B------:R-:W-:-:S04]  /*1d00*/  IADD3 R3, PT, PT, R8, R3, RZ ;  /* 0x0000000308037210 */ /* 0x000fc80007ffe0ff */
[----:B------:R-:W-:Y:S01]  /*1d10*/  LOP3.LUT R0, R3, R0, RZ, 0xfc, !PT ;  /* 0x0000000003007212 */ /* 0x000fe200078efcff */
[----:B------:R-:W-:Y:S06]  /*1d20*/  BRA `(.L_x_23) ;  /* 0x0000000000107947 */ /* 0x000fec0003800000 */
.L_x_22:
[----:B------:R-:W-:-:S04]  /*1d30*/  LOP3.LUT R0, R0, 0x80000000, RZ, 0xc0, !PT ;  /* 0x8000000000007812 */ /* 0x000fc800078ec0ff */
[----:B------:R-:W-:Y:S01]  /*1d40*/  LOP3.LUT R0, R0, 0x7f800000, RZ, 0xfc, !PT ;  /* 0x7f80000000007812 */ /* 0x000fe200078efcff */
[----:B------:R-:W-:Y:S06]  /*1d50*/  BRA `(.L_x_23) ;  /* 0x0000000000047947 */ /* 0x000fec0003800000 */
.L_x_21:
[----:B------:R-:W-:-:S07]  /*1d60*/  LEA R0, R5, R0, 0x17 ;  /* 0x0000000005007211 */ /* 0x000fce00078eb8ff */
.L_x_23:
[----:B------:R-:W-:Y:S05]  /*1d70*/  BSYNC.RECONVERGENT B2 ;  /* 0x0000000000027941 */ /* 0x000fea0003800200 */
.L_x_20:
[----:B------:R-:W-:Y:S05]  /*1d80*/  BRA `(.L_x_24) ;  /* 0x0000000000207947 */ /* 0x000fea0003800000 */
.L_x_19:
[----:B------:R-:W-:-:S04]  /*1d90*/  LOP3.LUT R0, R3, 0x80000000, R8, 0x48, !PT ;  /* 0x8000000003007812 */ /* 0x000fc800078e4808 */
[----:B------:R-:W-:Y:S01]  /*1da0*/  LOP3.LUT R0, R0, 0x7f800000, RZ, 0xfc, !PT ;  /* 0x7f80000000007812 */ /* 0x000fe200078efcff */
[----:B------:R-:W-:Y:S06]  /*1db0*/  BRA `(.L_x_24) ;  /* 0x0000000000147947 */ /* 0x000fec0003800000 */
.L_x_18:
[----:B------:R-:W-:Y:S01]  /*1dc0*/  LOP3.LUT R0, R3, 0x80000000, R8, 0x48, !PT ;  /* 0x8000000003007812 */ /* 0x000fe200078e4808 */
[----:B------:R-:W-:Y:S06]  /*1dd0*/  BRA `(.L_x_24) ;  /* 0x00000000000c7947 */ /* 0x000fec0003800000 */
.L_x_17:
[----:B------:R-:W0:Y:S01]  /*1de0*/  MUFU.RSQ R0, -QNAN ;  /* 0xffc0000000007908 */ /* 0x000e220000001400 */
[----:B------:R-:W-:Y:S05]  /*1df0*/  BRA `(.L_x_24) ;  /* 0x0000000000047947 */ /* 0x000fea0003800000 */
.L_x_16:
[----:B------:R-:W-:-:S07]  /*1e00*/  FADD.FTZ R0, R0, R3 ;  /* 0x0000000300007221 */ /* 0x000fce0000010000 */
.L_x_24:
[----:B------:R-:W-:Y:S05]  /*1e10*/  BSYNC.RECONVERGENT B1 ;  /* 0x0000000000017941 */ /* 0x000fea0003800200 */
.L_x_14:
[----:B------:R-:W-:-:S04]  /*1e20*/  HFMA2 R3, -RZ, RZ, 0, 0 ;  /* 0x00000000ff037431 */ /* 0x000fc800000001ff */
[----:B0-----:R-:W-:Y:S05]  /*1e30*/  RET.REL.NODEC R2 `(_Z13softmaxKernelPfS_ii) ;  /* 0xffffffe002707950 */ /* 0x001fea0003c3ffff */
.L_x_25:
[----:B------:R-:W-:-:S00]  /*1e40*/  BRA `(.L_x_25) ;  /* 0xfffffffc00fc7947 */ /* 0x000fc0000383ffff */
[----:B------:R-:W-:-:S00]  /*1e50*/  NOP ;  /* 0x0000000000007918 */ /* 0x000fc00000000000 */
        /* <DEDUP_REMOVED lines=10> */
.L_x_44:


//--------------------- .text._Z10reluKernelPfS_i --------------------------
	.section	.text._Z10reluKernelPfS_i,"ax",@progbits
	.align	128
        .global         _Z10reluKernelPfS_i
        .type           _Z10reluKernelPfS_i,@function
        .size           _Z10reluKernelPfS_i,(.L_x_47 - _Z10reluKernelPfS_i)
        .other          _Z10reluKernelPfS_i,@"STO_CUDA_ENTRY STV_DEFAULT"
_Z10reluKernelPfS_i:
.text._Z10reluKernelPfS_i:
[----:B------:R-:W0:Y:S01]  /*0000*/  LDC R1, c[0x0][0x37c] ;  /* 0x0000df00ff017b82 */ /* 0x000e220000000800 */
[----:B------:R-:W1:Y:S01]  /*0010*/  S2R R3, SR_TID.X ;  /* 0x0000000000037919 */ /* 0x000e620000002100 */
[----:B------:R-:W2:Y:S06]  /*0020*/  LDCU UR5, c[0x0][0x2fc] ;  /* 0x00005f80ff0577ac */ /* 0x000eac0008000800 */
[----:B------:R-:W1:Y:S01]  /*0030*/  S2UR UR6, SR_CTAID.X ;  /* 0x00000000000679c3 */ /* 0x000e620000002500 */
[----:B0-----:R-:W-:Y:S01]  /*0040*/  VIADD R1, R1, 0xffffffe0 ;  /* 0xffffffe001017836 */ /* 0x001fe20000000000 */
[----:B------:R-:W0:Y:S01]  /*0050*/  LDCU UR7, c[0x0][0x390] ;  /* 0x00007200ff0777ac */ /* 0x000e220008000800 */
[----:B------:R-:W3:Y:S05]  /*0060*/  LDCU UR4, c[0x0][0x2f8] ;  /* 0x00005f00ff0477ac */ /* 0x000eea0008000800 */
[----:B------:R-:W1:Y:S01]  /*0070*/  LDC R0, c[0x0][0x360] ;  /* 0x0000d800ff007b82 */ /* 0x000e620000000800 */
[----:B---3--:R-:W-:-:S05]  /*0080*/  IADD3 R6, P1, PT, R1, UR4, RZ ;  /* 0x0000000401067c10 */ /* 0x008fca000ff3e0ff */
[----:B--2---:R-:W-:Y:S02]  /*0090*/  IMAD.X R7, RZ, RZ, UR5, P1 ;  /* 0x00000005ff077e24 */ /* 0x004fe400088e06ff */
[----:B-1----:R-:W-:-:S05]  /*00a0*/  IMAD R0, R0, UR6, R3 ;  /* 0x0000000600007c24 */ /* 0x002fca000f8e0203 */
[----:B0-----:R-:W-:-:S13]  /*00b0*/  ISETP.GE.AND P0, PT, R0, UR7, PT ;  /* 0x0000000700007c0c */ /* 0x001fda000bf06270 */
[----:B------:R-:W-:Y:S05]  /*00c0*/  @P0 EXIT ;  /* 0x000000000000094d */ /* 0x000fea0003800000 */
[----:B------:R-:W0:Y:S01]  /*00d0*/  LDC.64 R2, c[0x0][0x380] ;  /* 0x0000e000ff027b82 */ /* 0x000e220000000a00 */
[----:B------:R-:W1:Y:S07]  /*00e0*/  LDCU.64 UR4, c[0x0][0x358] ;  /* 0x00006b00ff0477ac */ /* 0x000e6e0008000a00 */
[----:B------:R-:W2:Y:S01]  /*00f0*/  LDC.64 R4, c[0x0][0x388] ;  /* 0x0000e200ff047b82 */ /* 0x000ea20000000a00 */
[----:B0-----:R-:W-:-:S05]  /*0100*/  IMAD.WIDE R2, R0, 0x4, R2 ;  /* 0x0000000400027825 */ /* 0x001fca00078e0202 */
[----:B-1----:R-:W3:Y:S01]  /*0110*/  LDG.E R8, desc[UR4][R2.64] ;  /* 0x0000000402087981 */ /* 0x002ee2000c1e1900 */
[C---:B------:R-:W-:Y:S01]  /*0120*/  ISETP.GT.AND P0, PT, R0.reuse, 0x9, PT ;  /* 0x000000090000780c */ /* 0x040fe20003f04270 */
[----:B--2---:R-:W-:Y:S01]  /*0130*/  IMAD.WIDE R4, R0, 0x4, R4 ;  /* 0x0000000400047825 */ /* 0x004fe200078e0204 */
[----:B---3--:R-:W-:-:S05]  /*0140*/  FMNMX R8, RZ, R8, !PT ;  /* 0x00000008ff087209 */ /* 0x008fca0007800000 */
[----:B------:R0:W-:Y:S06]  /*0150*/  STG.E desc[UR4][R4.64], R8 ;  /* 0x0000000804007986 */ /* 0x0001ec000c101904 */
[----:B------:R-:W-:Y:S05]  /*0160*/  @P0 EXIT ;  /* 0x000000000000094d */ /* 0x000fea0003800000 */
[----:B------:R-:W2:Y:S01]  /*0170*/  LDG.E R2, desc[UR4][R2.64] ;  /* 0x0000000402027981 */ /* 0x000ea2000c1e1900 */
[----:B0-----:R-:W0:Y:S01]  /*0180*/  F2F.F64.F32 R8, R8 ;  /* 0x0000000800087310 */ /* 0x001e220000201800 */
[----:B------:R-:W-:Y:S01]  /*0190*/  MOV R12, 0x0 ;  /* 0x00000000000c7802 */ /* 0x000fe20000000f00 */
[----:B------:R-:W1:Y:S01]  /*01a0*/  LDCU.64 UR4, c[0x4][0x8] ;  /* 0x01000100ff0477ac */ /* 0x000e620008000a00 */
[----:B------:R3:W-:Y:S04]  /*01b0*/  STL [R1], R0 ;  /* 0x0000000001007387 */ /* 0x0007e80000100800 */
[----:B------:R3:W-:Y:S01]  /*01c0*/  STL [R1+0x10], R0 ;  /* 0x0000100001007387 */ /* 0x0007e20000100800 */
[----:B------:R-:W4:Y:S03]  /*01d0*/  LDC.64 R12, c[0x4][R12] ;  /* 0x010000000c0c7b82 */ /* 0x000f260000000a00 */
[----:B0-----:R3:W-:Y:S01]  /*01e0*/  STL.64 [R1+0x18], R8 ;  /* 0x0000180801007387 */ /* 0x0017e20000100a00 */
[----:B-1----:R-:W-:Y:S01]  /*01f0*/  MOV R4, UR4 ;  /* 0x0000000400047c02 */ /* 0x002fe20008000f00 */
[----:B------:R-:W-:Y:S01]  /*0200*/  IMAD.U32 R5, RZ, RZ, UR5 ;  /* 0x00000005ff057e24 */ /* 0x000fe2000f8e00ff */
[----:B--2---:R-:W0:Y:S02]  /*0210*/  F2F.F64.F32 R10, R2 ;  /* 0x00000002000a7310 */ /* 0x004e240000201800 */
[----:B0---4-:R3:W-:Y:S04]  /*0220*/  STL.64 [R1+0x8], R10 ;  /* 0x0000080a01007387 */ /* 0x0117e80000100a00 */
[----:B------:R-:W-:-:S07]  /*0230*/  LEPC R20, `(.L_x_26) ;  /* 0x000000001014794e */ /* 0x000fce0000000000 */
[----:B---3--:R-:W-:Y:S05]  /*0240*/  CALL.ABS.NOINC R12 ;  /* 0x000000000c007343 */ /* 0x008fea0003c00000 */
.L_x_26:
[----:B------:R-:W-:Y:S05]  /*0250*/  EXIT ;  /* 0x000000000000794d */ /* 0x000fea0003800000 */
.L_x_27:
        /* <DEDUP_REMOVED lines=10> */
.L_x_47:


//--------------------- .text._Z10seluKernelPfS_i --------------------------
	.section	.text._Z10seluKernelPfS_i,"ax",@progbits
	.align	128
        .global         _Z10seluKernelPfS_i
        .type           _Z10seluKernelPfS_i,@function
        .size           _Z10seluKernelPfS_i,(.L_x_48 - _Z10seluKernelPfS_i)
        .other          _Z10seluKernelPfS_i,@"STO_CUDA_ENTRY STV_DEFAULT"
_Z10seluKernelPfS_i:
.text._Z10seluKernelPfS_i:
[----:B------:R-:W-:Y:S01]  /*0000*/  LDC R1, c[0x0][0x37c] ;  /* 0x0000df00ff017b82 */ /* 0x000fe20000000800 */
[----:B------:R-:W0:Y:S07]  /*0010*/  S2R R0, SR_TID.X ;  /* 0x0000000000007919 */ /* 0x000e2e0000002100 */
[----:B------:R-:W0:Y:S01]  /*0020*/  S2UR UR4, SR_CTAID.X ;  /* 0x00000000000479c3 */ /* 0x000e220000002500 */
[----:B------:R-:W1:Y:S07]  /*0030*/  LDCU UR5, c[0x0][0x390] ;  /* 0x00007200ff0577ac */ /* 0x000e6e0008000800 */
[----:B------:R-:W0:Y:S02]  /*0040*/  LDC R7, c[0x0][0x360] ;  /* 0x0000d800ff077b82 */ /* 0x000e240000000800 */
[----:B0-----:R-:W-:-:S05]  /*0050*/  IMAD R7, R7, UR4, R0 ;  /* 0x0000000407077c24 */ /* 0x001fca000f8e0200 */
[----:B-1----:R-:W-:-:S13]  /*0060*/  ISETP.GE.AND P0, PT, R7, UR5, PT ;  /* 0x0000000507007c0c */ /* 0x002fda000bf06270 */
[----:B------:R-:W-:Y:S05]  /*0070*/  @P0 EXIT ;  /* 0x000000000000094d */ /* 0x000fea0003800000 */
[----:B------:R-:W0:Y:S01]  /*0080*/  LDC.64 R2, c[0x0][0x380] ;  /* 0x0000e000ff027b82 */ /* 0x000e220000000a00 */
[----:B------:R-:W1:Y:S07]  /*0090*/  LDCU.64 UR4, c[0x0][0x358] ;  /* 0x00006b00ff0477ac */ /* 0x000e6e0008000a00 */
[----:B------:R-:W2:Y:S01]  /*00a0*/  LDC.64 R4, c[0x0][0x388] ;  /* 0x0000e200ff047b82 */ /* 0x000ea20000000a00 */
[----:B0-----:R-:W-:-:S06]  /*00b0*/  IMAD.WIDE R2, R7, 0x4, R2 ;  /* 0x0000000407027825 */ /* 0x001fcc00078e0202 */
[----:B-1----:R-:W3:Y:S01]  /*00c0*/  LDG.E R2, desc[UR4][R2.64] ;  /* 0x0000000402027981 */ /* 0x002ee2000c1e1900 */
[----:B------:R-:W-:Y:S01]  /*00d0*/  BSSY.RECONVERGENT B0, `(.L_x_28) ;  /* 0x000000f000007945 */ /* 0x000fe20003800200 */
[----:B--2---:R-:W-:Y:S01]  /*00e0*/  IMAD.WIDE R4, R7, 0x4, R4 ;  /* 0x0000000407047825 */ /* 0x004fe200078e0204 */
[----:B---3--:R-:W-:-:S13]  /*00f0*/  FSETP.GE.AND P0, PT, R2, RZ, PT ;  /* 0x000000ff0200720b */ /* 0x008fda0003f06000 */
[----:B------:R-:W-:Y:S05]  /*0100*/  @P0 BRA `(.L_x_29) ;  /* 0x00000000002c0947 */ /* 0x000fea0003800000 */
[----:B------:R-:W-:Y:S01]  /*0110*/  HFMA2 R3, -RZ, RZ, 0.96630859375, -0.0022525787353515625 ;  /* 0x3bbb989dff037431 */ /* 0x000fe200000001ff */
[----:B------:R-:W-:-:S04]  /*0120*/  MOV R7, 0x437c0000 ;  /* 0x437c000000077802 */ /* 0x000fc80000000f00 */
[----:B------:R-:W-:-:S04]  /*0130*/  FFMA.SAT R0, R2, R3, 0.5 ;  /* 0x3f00000002007423 */ /* 0x000fc80000002003 */
[----:B------:R-:W-:-:S04]  /*0140*/  FFMA.RM R0, R0, R7, 12582913 ;  /* 0x4b40000100007423 */ /* 0x000fc80000004007 */
[C---:B------:R-:W-:Y:S01]  /*0150*/  FADD R3, R0.reuse, -12583039 ;  /* 0xcb40007f00037421 */ /* 0x040fe20000000000 */
[----:B------:R-:W-:-:S03]  /*0160*/  SHF.L.U32 R0, R0, 0x17, RZ ;  /* 0x0000001700007819 */ /* 0x000fc600000006ff */
[----:B------:R-:W-:-:S04]  /*0170*/  FFMA R3, R2, 1.4426950216293334961, -R3 ;  /* 0x3fb8aa3b02037823 */ /* 0x000fc80000000803 */
[----:B------:R-:W-:-:S06]  /*0180*/  FFMA R3, R2, 1.925963033500011079e-08, R3 ;  /* 0x32a5706002037823 */ /* 0x000fcc0000000003 */
[----:B------:R-:W0:Y:S02]  /*0190*/  MUFU.EX2 R3, R3 ;  /* 0x0000000300037308 */ /* 0x000e240000000800 */
[----:B0-----:R-:W-:-:S04]  /*01a0*/  FFMA R0, R0, R3, -1 ;  /* 0xbf80000000007423 */ /* 0x001fc80000000003 */
[----:B------:R-:W-:-:S07]  /*01b0*/  FMUL R2, R0, 1.6732631921768188477 ;  /* 0x3fd62d7d00027820 */ /* 0x000fce0000400000 */
.L_x_29:
[----:B------:R-:W-:Y:S05]  /*01c0*/  BSYNC.RECONVERGENT B0 ;  /* 0x0000000000007941 */ /* 0x000fea0003800200 */
.L_x_28:
[----:B------:R-:W-:-:S05]  /*01d0*/  FMUL R3, R2, 1.0507010221481323242 ;  /* 0x3f867d5f02037820 */ /* 0x000fca0000400000 */
[----:B------:R-:W-:Y:S01]  /*01e0*/  STG.E desc[UR4][R4.64], R3 ;  /* 0x0000000304007986 */ /* 0x000fe2000c101904 */
[----:B------:R-:W-:Y:S05]  /*01f0*/  EXIT ;  /* 0x000000000000794d */ /* 0x000fea0003800000 */
.L_x_30:
        /* <DEDUP_REMOVED lines=16> */
.L_x_48:


//--------------------- .text._Z9eluKernelPfS_if  --------------------------
	.section	.text._Z9eluKernelPfS_if,"ax",@progbits
	.align	128
        .global         _Z9eluKernelPfS_if
        .type           _Z9eluKernelPfS_if,@function
        .size           _Z9eluKernelPfS_if,(.L_x_49 - _Z9eluKernelPfS_if)
        .other          _Z9eluKernelPfS_if,@"STO_CUDA_ENTRY STV_DEFAULT"
_Z9eluKernelPfS_if:
.text._Z9eluKernelPfS_if:
        /* <DEDUP_REMOVED lines=18> */
[----:B------:R-:W-:Y:S01]  /*0120*/  MOV R7, 0x437c0000 ;  /* 0x437c000000077802 */ /* 0x000fe20000000f00 */
[----:B------:R-:W0:Y:S03]  /*0130*/  LDCU UR6, c[0x0][0x394] ;  /* 0x00007280ff0677ac */ /* 0x000e260008000800 */
[----:B------:R-:W-:-:S04]  /*0140*/  FFMA.SAT R0, R3, R0, 0.5 ;  /* 0x3f00000003007423 */ /* 0x000fc80000002000 */
[----:B------:R-:W-:-:S04]  /*0150*/  FFMA.RM R0, R0, R7, 12582913 ;  /* 0x4b40000100007423 */ /* 0x000fc80000004007 */
[C---:B------:R-:W-:Y:S01]  /*0160*/  FADD R2, R0.reuse, -12583039 ;  /* 0xcb40007f00027421 */ /* 0x040fe20000000000 */
[----:B------:R-:W-:-:S03]  /*0170*/  SHF.L.U32 R0, R0, 0x17, RZ ;  /* 0x0000001700007819 */ /* 0x000fc600000006ff */
[----:B------:R-:W-:-:S04]  /*0180*/  FFMA R2, R3, 1.4426950216293334961, -R2 ;  /* 0x3fb8aa3b03027823 */ /* 0x000fc80000000802 */
[----:B------:R-:W-:-:S04]  /*0190*/  FFMA R2, R3, 1.925963033500011079e-08, R2 ;  /* 0x32a5706003027823 */ /* 0x000fc80000000002 */
[----:B------:R-:W1:Y:S02]  /*01a0*/  MUFU.EX2 R3, R2 ;  /* 0x0000000200037308 */ /* 0x000e640000000800 */
[----:B-1----:R-:W-:-:S04]  /*01b0*/  FFMA R3, R0, R3, -1 ;  /* 0xbf80000000037423 */ /* 0x002fc80000000003 */
[----:B0-----:R-:W-:-:S07]  /*01c0*/  FMUL R3, R3, UR6 ;  /* 0x0000000603037c20 */ /* 0x001fce0008400000 */
.L_x_32:
[----:B------:R-:W-:Y:S05]  /*01d0*/  BSYNC.RECONVERGENT B0 ;  /* 0x0000000000007941 */ /* 0x000fea0003800200 */
.L_x_31:
[----:B------:R-:W-:Y:S01]  /*01e0*/  STG.E desc[UR4][R4.64], R3 ;  /* 0x0000000304007986 */ /* 0x000fe2000c101904 */
[----:B------:R-:W-:Y:S05]  /*01f0*/  EXIT ;  /* 0x000000000000794d */ /* 0x000fea0003800000 */
.L_x_33:
        /* <DEDUP_REMOVED lines=16> */
.L_x_49:


//--------------------- .text._Z10tanhKernelPfS_i --------------------------
	.section	.text._Z10tanhKernelPfS_i,"ax",@progbits
	.align	128
        .global         _Z10tanhKernelPfS_i
        .type           _Z10tanhKernelPfS_i,@function
        .size           _Z10tanhKernelPfS_i,(.L_x_50 - _Z10tanhKernelPfS_i)
        .other          _Z10tanhKernelPfS_i,@"STO_CUDA_ENTRY STV_DEFAULT"
_Z10tanhKernelPfS_i:
.text._Z10tanhKernelPfS_i:
        /* <DEDUP_REMOVED lines=11> */
[----:B0-----:R-:W-:-:S05]  /*00b0*/  IMAD.WIDE R2, R7, 0x4, R2 ;  /* 0x0000000407027825 */ /* 0x001fca00078e0202 */
[----:B-1----:R2:W3:Y:S01]  /*00c0*/  LDG.E R6, desc[UR4][R2.64] ;  /* 0x0000000402067981 */ /* 0x0024e2000c1e1900 */
[----:B------:R-:W-:Y:S01]  /*00d0*/  MOV R10, 0x3c80f082 ;  /* 0x3c80f082000a7802 */ /* 0x000fe20000000f00 */
[----:B------:R-:W-:Y:S02]  /*00e0*/  HFMA2 R9, -RZ, RZ, 1.875, 0 ;  /* 0x3f800000ff097431 */ /* 0x000fe400000001ff */
[----:B--2---:R-:W-:-:S04]  /*00f0*/  IMAD.WIDE R2, R7, 0x4, R4 ;  /* 0x0000000407027825 */ /* 0x004fc800078e0204 */
[C---:B---3--:R-:W-:Y:S01]  /*0100*/  FMUL R0, |R6|.reuse, 2.8853900432586669922 ;  /* 0x4038aa3b06007820 */ /* 0x048fe20000400200 */
[C---:B------:R-:W-:Y:S01]  /*0110*/  FMUL R11, R6.reuse, R6 ;  /* 0x00000006060b7220 */ /* 0x040fe20000400000 */
[C---:B------:R-:W-:Y:S02]  /*0120*/  FSETP.GE.AND P1, PT, |R6|.reuse, 0.60000002384185791016, PT ;  /* 0x3f19999a0600780b */ /* 0x040fe40003f26200 */
[----:B------:R-:W-:Y:S01]  /*0130*/  FSETP.GE.AND P0, PT, |R6|, 9.010913848876953125, PT ;  /* 0x41102cb40600780b */ /* 0x000fe20003f06200 */
[C---:B------:R-:W-:Y:S01]  /*0140*/  FFMA R10, R11.reuse, R10, -0.052303962409496307373 ;  /* 0xbd563cae0b0a7423 */ /* 0x040fe2000000000a */
[----:B------:R-:W0:Y:S02]  /*0150*/  MUFU.EX2 R0, R0 ;  /* 0x0000000000007308 */ /* 0x000e240000000800 */
[----:B0-----:R-:W-:Y:S01]  /*0160*/  FADD R8, R0, 1 ;  /* 0x3f80000000087421 */ /* 0x001fe20000000000 */
[----:B------:R-:W-:-:S04]  /*0170*/  FFMA R0, R11, R10, 0.1331529766321182251 ;  /* 0x3e0859410b007423 */ /* 0x000fc8000000000a */
[C---:B------:R-:W-:Y:S01]  /*0180*/  FFMA R0, R11.reuse, R0, -0.33332768082618713379 ;  /* 0xbeaaa9ed0b007423 */ /* 0x040fe20000000000 */
[----:B------:R-:W0:Y:S03]  /*0190*/  MUFU.RCP R8, R8 ;  /* 0x0000000800087308 */ /* 0x000e260000001000 */
[----:B------:R-:W-:Y:S01]  /*01a0*/  FFMA R11, R11, R0, RZ ;  /* 0x000000000b0b7223 */ /* 0x000fe200000000ff */
[----:B0-----:R-:W-:-:S05]  /*01b0*/  FFMA R9, R8, -2, R9 ;  /* 0xc000000008097823 */ /* 0x001fca0000000009 */
[----:B------:R-:W-:-:S04]  /*01c0*/  FSEL R9, R9, 1, !P0 ;  /* 0x3f80000009097808 */ /* 0x000fc80004000000 */
[--C-:B------:R-:W-:Y:S01]  /*01d0*/  LOP3.LUT R9, R9, 0x80000000, R6.reuse, 0xb8, !PT ;  /* 0x8000000009097812 */ /* 0x100fe200078eb806 */
[----:B------:R-:W-:-:S05]  /*01e0*/  @!P1 FFMA R9, R6, R11, R6 ;  /* 0x0000000b06099223 */ /* 0x000fca0000000006 */
[----:B------:R-:W-:Y:S01]  /*01f0*/  STG.E desc[UR4][R2.64], R9 ;  /* 0x0000000902007986 */ /* 0x000fe2000c101904 */
[----:B------:R-:W-:Y:S05]  /*0200*/  EXIT ;  /* 0x000000000000794d */ /* 0x000fea0003800000 */
.L_x_34:
        /* <DEDUP_REMOVED lines=15> */
.L_x_50:


//--------------------- .text._Z13sigmoidKernelPfS_i --------------------------
	.section	.text._Z13sigmoidKernelPfS_i,"ax",@progbits
	.align	128
        .global         _Z13sigmoidKernelPfS_i
        .type           _Z13sigmoidKernelPfS_i,@function
        .size           _Z13sigmoidKernelPfS_i,(.L_x_45 - _Z13sigmoidKernelPfS_i)
        .other          _Z13sigmoidKernelPfS_i,@"STO_CUDA_ENTRY STV_DEFAULT"
_Z13sigmoidKernelPfS_i:
.text._Z13sigmoidKernelPfS_i:
        /* <DEDUP_REMOVED lines=9> */
[----:B------:R-:W1:Y:S01]  /*0090*/  LDCU.64 UR4, c[0x0][0x358] ;  /* 0x00006b00ff0477ac */ /* 0x000e620008000a00 */
[----:B0-----:R-:W-:-:S06]  /*00a0*/  IMAD.WIDE R4, R3, 0x4, R4 ;  /* 0x0000000403047825 */ /* 0x001fcc00078e0204 */
[----:B-1----:R-:W2:Y:S01]  /*00b0*/  LDG.E R4, desc[UR4][R4.64] ;  /* 0x0000000404047981 */ /* 0x002ea2000c1e1900 */
[----:B------:R-:W-:Y:S01]  /*00c0*/  IMAD.MOV.U32 R7, RZ, RZ, 0x3bbb989d ;  /* 0x3bbb989dff077424 */ /* 0x000fe200078e00ff */
[----:B------:R-:W-:Y:S01]  /*00d0*/  BSSY.RECONVERGENT B0, `(.L_x_35) ;  /* 0x0000015000007945 */ /* 0x000fe20003800200 */
[----:B------:R-:W-:Y:S02]  /*00e0*/  IMAD.MOV.U32 R9, RZ, RZ, 0x437c0000 ;  /* 0x437c0000ff097424 */ /* 0x000fe400078e00ff */
[----:B--2---:R-:W-:-:S04]  /*00f0*/  FFMA.SAT R0, R4, -R7, 0.5 ;  /* 0x3f00000004007423 */ /* 0x004fc80000002807 */
[----:B------:R-:W-:-:S04]  /*0100*/  FFMA.RM R0, R0, R9, 12582913 ;  /* 0x4b40000100007423 */ /* 0x000fc80000004009 */
[C---:B------:R-:W-:Y:S01]  /*0110*/  FADD R7, R0.reuse, -12583039 ;  /* 0xcb40007f00077421 */ /* 0x040fe20000000000 */
[----:B------:R-:W-:-:S03]  /*0120*/  SHF.L.U32 R0, R0, 0x17, RZ ;  /* 0x0000001700007819 */ /* 0x000fc600000006ff */
[----:B------:R-:W-:-:S04]  /*0130*/  FFMA R7, R4, -1.4426950216293334961, -R7 ;  /* 0xbfb8aa3b04077823 */ /* 0x000fc80000000807 */
[----:B------:R-:W-:-:S06]  /*0140*/  FFMA R7, R4, -1.925963033500011079e-08, R7 ;  /* 0xb2a5706004077823 */ /* 0x000fcc0000000007 */
[----:B------:R-:W0:Y:S02]  /*0150*/  MUFU.EX2 R7, R7 ;  /* 0x0000000700077308 */ /* 0x000e240000000800 */
[----:B0-----:R-:W-:-:S04]  /*0160*/  FFMA R0, R0, R7, 1 ;  /* 0x3f80000000007423 */ /* 0x001fc80000000007 */
[----:B------:R-:W-:-:S05]  /*0170*/  VIADD R2, R0, 0x1800000 ;  /* 0x0180000000027836 */ /* 0x000fca0000000000 */
[----:B------:R-:W-:-:S04]  /*0180*/  LOP3.LUT R2, R2, 0x7f800000, RZ, 0xc0, !PT ;  /* 0x7f80000002027812 */ /* 0x000fc800078ec0ff */
[----:B------:R-:W-:-:S13]  /*0190*/  ISETP.GT.U32.AND P0, PT, R2, 0x1ffffff, PT ;  /* 0x01ffffff0200780c */ /* 0x000fda0003f04070 */
[----:B------:R-:W-:Y:S05]  /*01a0*/  @P0 BRA `(.L_x_36) ;  /* 0x00000000000c0947 */ /* 0x000fea0003800000 */
[----:B------:R-:W-:-:S07]  /*01b0*/  MOV R4, 0x1d0 ;  /* 0x000001d000047802 */ /* 0x000fce0000000f00 */
[----:B------:R-:W-:Y:S05]  /*01c0*/  CALL.REL.NOINC `($__internal_1_$__cuda_sm20_rcp_rn_f32_slowpath) ;  /* 0x0000000000287944 */ /* 0x000fea0003c00000 */
[----:B------:R-:W-:Y:S05]  /*01d0*/  BRA `(.L_x_37) ;  /* 0x0000000000107947 */ /* 0x000fea0003800000 */
.L_x_36:
[----:B------:R-:W0:Y:S02]  /*01e0*/  MUFU.RCP R7, R0 ;  /* 0x0000000000077308 */ /* 0x000e240000001000 */
[----:B0-----:R-:W-:-:S04]  /*01f0*/  FFMA R2, R0, R7, -1 ;  /* 0xbf80000000027423 */ /* 0x001fc80000000007 */
[----:B------:R-:W-:-:S04]  /*0200*/  FADD.FTZ R2, -R2, -RZ ;  /* 0x800000ff02027221 */ /* 0x000fc80000010100 */
[----:B------:R-:W-:-:S07]  /*0210*/  FFMA R7, R7, R2, R7 ;  /* 0x0000000207077223 */ /* 0x000fce0000000007 */
.L_x_37:
[----:B------:R-:W-:Y:S05]  /*0220*/  BSYNC.RECONVERGENT B0 ;  /* 0x0000000000007941 */ /* 0x000fea0003800200 */
.L_x_35:
[----:B------:R-:W0:Y:S02]  /*0230*/  LDC.64 R4, c[0x0][0x388] ;  /* 0x0000e200ff047b82 */ /* 0x000e240000000a00 */
[----:B0-----:R-:W-:-:S05]  /*0240*/  IMAD.WIDE R2, R3, 0x4, R4 ;  /* 0x0000000403027825 */ /* 0x001fca00078e0204 */
[----:B------:R-:W-:Y:S01]  /*0250*/  STG.E desc[UR4][R2.64], R7 ;  /* 0x0000000702007986 */ /* 0x000fe2000c101904 */
[----:B------:R-:W-:Y:S05]  /*0260*/  EXIT ;  /* 0x000000000000794d */ /* 0x000fea0003800000 */
        .weak           $__internal_1_$__cuda_sm20_rcp_rn_f32_slowpath
        .type           $__internal_1_$__cuda_sm20_rcp_rn_f32_slowpath,@function
        .size           $__internal_1_$__cuda_sm20_rcp_rn_f32_slowpath,(.L_x_45 - $__internal_1_$__cuda_sm20_rcp_rn_f32_slowpath)
$__internal_1_$__cuda_sm20_rcp_rn_f32_slowpath:
[----:B------:R-:W-:Y:S01]  /*0270*/  IMAD.SHL.U32 R2, R0, 0x2, RZ ;  /* 0x0000000200027824 */ /* 0x000fe200078e00ff */
[----:B------:R-:W-:Y:S04]  /*0280*/  BSSY.RECONVERGENT B1, `(.L_x_38) ;  /* 0x0000030000017945 */ /* 0x000fe80003800200 */
[----:B------:R-:W-:-:S04]  /*0290*/  SHF.R.U32.HI R2, RZ, 0x18, R2 ;  /* 0x00000018ff027819 */ /* 0x000fc80000011602 */
[----:B------:R-:W-:-:S13]  /*02a0*/  ISETP.NE.U32.AND P0, PT, R2, RZ, PT ;  /* 0x000000ff0200720c */ /* 0x000fda0003f05070 */
[----:B------:R-:W-:Y:S05]  /*02b0*/  @P0 BRA `(.L_x_39) ;  /* 0x0000000000280947 */ /* 0x000fea0003800000 */
[----:B------:R-:W-:-:S04]  /*02c0*/  SHF.L.U32 R2, R0, 0x1, RZ ;  /* 0x0000000100027819 */ /* 0x000fc800000006ff */
[----:B------:R-:W-:-:S13]  /*02d0*/  ISETP.NE.AND P0, PT, R2, RZ, PT ;  /* 0x000000ff0200720c */ /* 0x000fda0003f05270 */
[----:B------:R-:W-:Y:S01]  /*02e0*/  @P0 FFMA R6, R0, 1.84467440737095516160e+19, RZ ;  /* 0x5f80000000060823 */ /* 0x000fe200000000ff */
[----:B------:R-:W-:Y:S08]  /*02f0*/  @!P0 MUFU.RCP R5, R0 ;  /* 0x0000000000058308 */ /* 0x000ff00000001000 */
[----:B------:R-:W0:Y:S02]  /*0300*/  @P0 MUFU.RCP R7, R6 ;  /* 0x0000000600070308 */ /* 0x000e240000001000 */
[----:B0-----:R-:W-:-:S04]  /*0310*/  @P0 FFMA R2, R6, R7, -1 ;  /* 0xbf80000006020423 */ /* 0x001fc80000000007 */
[----:B------:R-:W-:-:S04]  /*0320*/  @P0 FADD.FTZ R2, -R2, -RZ ;  /* 0x800000ff02020221 */ /* 0x000fc80000010100 */
[----:B------:R-:W-:-:S04]  /*0330*/  @P0 FFMA R2, R7, R2, R7 ;  /* 0x0000000207020223 */ /* 0x000fc80000000007 */
[----:B------:R-:W-:Y:S01]  /*0340*/  @P0 FFMA R5, R2, 1.84467440737095516160e+19, RZ ;  /* 0x5f80000002050823 */ /* 0x000fe200000000ff */
[----:B------:R-:W-:Y:S06]  /*0350*/  BRA `(.L_x_40) ;  /* 0x0000000000887947 */ /* 0x000fec0003800000 */
.L_x_39:
[----:B------:R-:W-:-:S05]  /*0360*/  VIADD R5, R2, 0xffffff03 ;  /* 0xffffff0302057836 */ /* 0x000fca0000000000 */
[----:B------:R-:W-:-:S13]  /*0370*/  ISETP.GT.U32.AND P0, PT, R5, 0x1, PT ;  /* 0x000000010500780c */ /* 0x000fda0003f04070 */
[----:B------:R-:W-:Y:S05]  /*0380*/  @P0 BRA `(.L_x_41) ;  /* 0x0000000000780947 */ /* 0x000fea0003800000 */
[----:B------:R-:W-:Y:S01]  /*0390*/  LOP3.LUT R6, R0, 0x7fffff, RZ, 0xc0, !PT ;  /* 0x007fffff00067812 */ /* 0x000fe200078ec0ff */
[----:B------:R-:W-:-:S03]  /*03a0*/  IMAD.MOV.U32 R10, RZ, RZ, 0x3 ;  /* 0x00000003ff0a7424 */ /* 0x000fc600078e00ff */
[----:B------:R-:W-:Y:S02]  /*03b0*/  LOP3.LUT R6, R6, 0x3f800000, RZ, 0xfc, !PT ;  /* 0x3f80000006067812 */ /* 0x000fe400078efcff */
[----:B------:R-:W-:Y:S02]  /*03c0*/  SHF.L.U32 R11, R10, R5, RZ ;  /* 0x000000050a0b7219 */ /* 0x000fe400000006ff */
[----:B------:R-:W0:Y:S02]  /*03d0*/  MUFU.RCP R7, R6 ;  /* 0x0000000600077308 */ /* 0x000e240000001000 */
[----:B0-----:R-:W-:-:S04]  /*03e0*/  FFMA R8, R6, R7, -1 ;  /* 0xbf80000006087423 */ /* 0x001fc80000000007 */
[----:B------:R-:W-:-:S04]  /*03f0*/  FADD.FTZ R8, -R8, -RZ ;  /* 0x800000ff08087221 */ /* 0x000fc80000010100 */
[CCC-:B------:R-:W-:Y:S01]  /*0400*/  FFMA.RM R9, R7.reuse, R8.reuse, R7.reuse ;  /* 0x0000000807097223 */ /* 0x1c0fe20000004007 */
[----:B------:R-:W-:-:S04]  /*0410*/  FFMA.RP R8, R7, R8, R7 ;  /* 0x0000000807087223 */ /* 0x000fc80000008007 */
[C---:B------:R-:W-:Y:S02]  /*0420*/  LOP3.LUT R7, R9.reuse, 0x7fffff, RZ, 0xc0, !PT ;  /* 0x007fffff09077812 */ /* 0x040fe400078ec0ff */
[----:B------:R-:W-:Y:S02]  /*0430*/  FSETP.NEU.FTZ.AND P0, PT, R9, R8, PT ;  /* 0x000000080900720b */ /* 0x000fe40003f1d000 */
[----:B------:R-:W-:Y:S02]  /*0440*/  LOP3.LUT R8, R7, 0x800000, RZ, 0xfc, !PT ;  /* 0x0080000007087812 */ /* 0x000fe400078efcff */
[----:B------:R-:W-:Y:S02]  /*0450*/  SEL R7, RZ, 0xffffffff, !P0 ;  /* 0xffffffffff077807 */ /* 0x000fe40004000000 */
[----:B------:R-:W-:Y:S02]  /*0460*/  LOP3.LUT R6, R11, R8, RZ, 0xc0, !PT ;  /* 0x000000080b067212 */ /* 0x000fe400078ec0ff */
[----:B------:R-:W-:-:S02]  /*0470*/  IADD3 R7, PT, PT, -R7, RZ, RZ ;  /* 0x000000ff07077210 */ /* 0x000fc40007ffe1ff */
[-C--:B------:R-:W-:Y:S02]  /*0480*/  SHF.R.U32.HI R6, RZ, R5.reuse, R6 ;  /* 0x00000005ff067219 */ /* 0x080fe40000011606 */
[----:B------:R-:W-:Y:S02]  /*0490*/  LOP3.LUT P1, RZ, R7, R5, R8, 0xf8, !PT ;  /* 0x0000000507ff7212 */ /* 0x000fe4000782f808 */
[C---:B------:R-:W-:Y:S02]  /*04a0*/  LOP3.LUT P0, RZ, R6.reuse, 0x1, RZ, 0xc0, !PT ;  /* 0x0000000106ff7812 */ /* 0x040fe4000780c0ff */
[----:B------:R-:W-:-:S04]  /*04b0*/  LOP3.LUT P2, RZ, R6, 0x2, RZ, 0xc0, !PT ;  /* 0x0000000206ff7812 */ /* 0x000fc8000784c0ff */
[----:B------:R-:W-:Y:S02]  /*04c0*/  PLOP3.LUT P0, PT, P0, P1, P2, 0xe0, 0x0 ;  /* 0x000000000000781c */ /* 0x000fe40000703c20 */
[----:B------:R-:W-:Y:S02]  /*04d0*/  LOP3.LUT P1, RZ, R0, 0x7fffff, RZ, 0xc0, !PT ;  /* 0x007fffff00ff7812 */ /* 0x000fe4000782c0ff */
[----:B------:R-:W-:-:S05]  /*04e0*/  SEL R5, RZ, 0x1, !P0 ;  /* 0x00000001ff057807 */ /* 0x000fca0004000000 */
[----:B------:R-:W-:-:S05]  /*04f0*/  IMAD.MOV R5, RZ, RZ, -R5 ;  /* 0x000000ffff057224 */ /* 0x000fca00078e0a05 */
[----:B------:R-:W-:Y:S02]  /*0500*/  ISETP.GE.AND P0, PT, R5, RZ, PT ;  /* 0x000000ff0500720c */ /* 0x000fe40003f06270 */
[----:B------:R-:W-:-:S04]  /*0510*/  IADD3 R5, PT, PT, R2, -0xfc, RZ ;  /* 0xffffff0402057810 */ /* 0x000fc80007ffe0ff */
[----:B------:R-:W-:-:S07]  /*0520*/  SHF.R.U32.HI R5, RZ, R5, R8 ;  /* 0x00000005ff057219 */ /* 0x000fce0000011608 */
[----:B------:R-:W-:-:S05]  /*0530*/  @!P0 VIADD R5, R5, 0x1 ;  /* 0x0000000105058836 */ /* 0x000fca0000000000 */
[----:B------:R-:W-:-:S04]  /*0540*/  @!P1 SHF.L.U32 R5, R5, 0x1, RZ ;  /* 0x0000000105059819 */ /* 0x000fc800000006ff */
[----:B------:R-:W-:Y:S01]  /*0550*/  LOP3.LUT R5, R5, 0x80000000, R0, 0xf8, !PT ;  /* 0x8000000005057812 */ /* 0x000fe200078ef800 */
[----:B------:R-:W-:Y:S06]  /*0560*/  BRA `(.L_x_40) ;  /* 0x0000000000047947 */ /* 0x000fec0003800000 */
.L_x_41:
[----:B------:R0:W1:Y:S02]  /*0570*/  MUFU.RCP R5, R0 ;  /* 0x0000000000057308 */ /* 0x0000640000001000 */
.L_x_40:
[----:B------:R-:W-:Y:S05]  /*0580*/  BSYNC.RECONVERGENT B1 ;  /* 0x0000000000017941 */ /* 0x000fea0003800200 */
.L_x_38:
[----:B-1----:R-:W-:Y:S02]  /*0590*/  IMAD.MOV.U32 R7, RZ, RZ, R5 ;  /* 0x000000ffff077224 */ /* 0x002fe400078e0005 */
[----:B------:R-:W-:-:S04]  /*05a0*/  HFMA2 R5, -RZ, RZ, 0, 0 ;  /* 0x00000000ff057431 */ /* 0x000fc800000001ff */
[----:B0-----:R-:W-:Y:S05]  /*05b0*/  RET.REL.NODEC R4 `(_Z13sigmoidKernelPfS_i) ;  /* 0xfffffff804907950 */ /* 0x001fea0003c3ffff */
.L_x_42:
        /* <DEDUP_REMOVED lines=12> */
.L_x_45:


//--------------------- .text._Z15leakyReluKernelPfS_if --------------------------
	.section	.text._Z15leakyReluKernelPfS_if,"ax",@progbits
	.align	128
        .global         _Z15leakyReluKernelPfS_if
        .type           _Z15leakyReluKernelPfS_if,@function
        .size           _Z15leakyReluKernelPfS_if,(.L_x_52 - _Z15leakyReluKernelPfS_if)
        .other          _Z15leakyReluKernelPfS_if,@"STO_CUDA_ENTRY STV_DEFAULT"
_Z15leakyReluKernelPfS_if:
.text._Z15leakyReluKernelPfS_if:
        /* <DEDUP_REMOVED lines=10> */
[----:B------:R-:W2:Y:S06]  /*00a0*/  LDCU UR6, c[0x0][0x394] ;  /* 0x00007280ff0677ac */ /* 0x000eac0008000800 */
[----:B------:R-:W3:Y:S01]  /*00b0*/  LDC.64 R4, c[0x0][0x388] ;  /* 0x0000e200ff047b82 */ /* 0x000ee20000000a00 */
[----:B0-----:R-:W-:-:S05]  /*00c0*/  IMAD.WIDE R2, R7, 0x4, R2 ;  /* 0x0000000407027825 */ /* 0x001fca00078e0202 */
[----:B-1----:R-:W4:Y:S01]  /*00d0*/  LDG.E R9, desc[UR4][R2.64] ;  /* 0x0000000402097981 */ /* 0x002f22000c1e1900 */
[----:B---3--:R-:W-:Y:S01]  /*00e0*/  IMAD.WIDE R4, R7, 0x4, R4 ;  /* 0x0000000407047825 */ /* 0x008fe200078e0204 */
[----:B----4-:R-:W-:-:S13]  /*00f0*/  FSETP.GT.AND P0, PT, R9, RZ, PT ;  /* 0x000000ff0900720b */ /* 0x010fda0003f04000 */
[----:B--2---:R-:W-:-:S05]  /*0100*/  @!P0 FMUL R9, R9, UR6 ;  /* 0x0000000609098c20 */ /* 0x004fca0008400000 */
[----:B------:R-:W-:Y:S01]  /*0110*/  STG.E desc[UR4][R4.64], R9 ;  /* 0x0000000904007986 */ /* 0x000fe2000c101904 */
[----:B------:R-:W-:Y:S05]  /*0120*/  EXIT ;  /* 0x000000000000794d */ /* 0x000fea0003800000 */
.L_x_43:
        /* <DEDUP_REMOVED lines=13> */
.L_x_52:


//--------------------- .nv.global.init           --------------------------
	.section	.nv.global.init,"aw",@progbits
.nv.global.init:
	.type		$str,@object
	.size		$str,($str$1 - $str)
$str:
        /*0000*/ 	.byte	0x52, 0x65, 0x4c, 0x55, 0x3a, 0x20, 0x49, 0x6e, 0x70, 0x75, 0x74, 0x5b, 0x25, 0x64, 0x5d, 0x20
        /*0010*/ 	.byte	0x3d, 0x20, 0x25, 0x66, 0x2c, 0x20, 0x4f, 0x75, 0x74, 0x70, 0x75, 0x74, 0x5b, 0x25, 0x64, 0x5d
        /*0020*/ 	.byte	0x20, 0x3d, 0x20, 0x25, 0x66, 0x0a, 0x00
	.type		$str$1,@object
	.size		$str$1,(.L_1 - $str$1)
$str$1:
        /*0027*/ 	.byte	0x53, 0x6f, 0x66, 0x74, 0x6d, 0x61, 0x78, 0x3a, 0x20, 0x49, 0x6e, 0x70, 0x75, 0x74, 0x5b, 0x25
        /*0037*/ 	.byte	0x64, 0x5d, 0x20, 0x3d, 0x20, 0x25, 0x66, 0x2c, 0x20, 0x4f, 0x75, 0x74, 0x70, 0x75, 0x74, 0x5b
        /*0047*/ 	.byte	0x25, 0x64, 0x5d, 0x20, 0x3d, 0x20, 0x25, 0x66, 0x0a, 0x00
.L_1:


//--------------------- .nv.shared.reserved.0     --------------------------
	.section	.nv.shared.reserved.0,"aw",@nobits
	.weak		__nv_reservedSMEM_offset_0_alias
	.size		__nv_reservedSMEM_offset_0_alias, 0, 64
	.other		__nv_reservedSMEM_offset_0_alias,@"STO_CUDA_RESERVED_SHARED STV_DEFAULT"
__nv_reservedSMEM_offset_0_alias:
	.zero		0
	.zero		64


//--------------------- .nv.constant0._Z13softmaxKernelPfS_ii --------------------------
	.section	.nv.constant0._Z13softmaxKernelPfS_ii,"a",@progbits
	.sectionflags	@""
	.align	4
.nv.constant0._Z13softmaxKernelPfS_ii:
	.zero		920


//--------------------- .nv.constant0._Z10reluKernelPfS_i --------------------------
	.section	.nv.constant0._Z10reluKernelPfS_i,"a",@progbits
	.sectionflags	@""
	.align	4
.nv.constant0._Z10reluKernelPfS_i:
	.zero		916


//--------------------- .nv.constant0._Z10seluKernelPfS_i --------------------------
	.section	.nv.constant0._Z10seluKernelPfS_i,"a",@progbits
	.sectionflags	@""
	.align	4
.nv.constant0._Z10seluKernelPfS_i:
	.zero		916


//--------------------- .nv.constant0._Z9eluKernelPfS_if --------------------------
	.section	.nv.constant0._Z9eluKernelPfS_if,"a",@progbits
	.sectionflags	@""
	.align	4
.nv.constant0._Z9eluKernelPfS_if:
	.zero		920


//--------------------- .nv.constant0._Z10tanhKernelPfS_i --------------------------
	.section	.nv.constant0._Z10tanhKernelPfS_i,"a",@progbits
	.sectionflags	@""
	.align	4
.nv.constant0._Z10tanhKernelPfS_i:
	.zero		916


//--------------------- .nv.constant0._Z13sigmoidKernelPfS_i --------------------------
	.section	.nv.constant0._Z13sigmoidKernelPfS_i,"a",@progbits
	.sectionflags	@""
	.align	4
.nv.constant0._Z13sigmoidKernelPfS_i:
	.zero		916


//--------------------- .nv.constant0._Z15leakyReluKernelPfS_if --------------------------
	.section	.nv.constant0._Z15leakyReluKernelPfS_if,"a",@progbits
	.sectionflags	@""
	.align	4
.nv.constant0._Z15leakyReluKernelPfS_if:
	.zero		920


//--------------------- SYMBOLS --------------------------

	.type		.nv.reservedSmem.offset0,@object
	.size		.nv.reservedSmem.offset0,0x4
	.type		vprintf,@function
